	.target	sm_90a

	.elftype	@"ET_EXEC"


//--------------------- .note.nv.tkinfo           --------------------------
	.section	.note.nv.tkinfo,"",@"SHT_NOTE"
	.sectionflags	@"SHF_NOTE_NV_TKINFO"
	.tkinfo
        /*0018*/ 	.word	0x00000002
        /*0030*/ 	.string	""
        /*0030*/ 	.string	"ptxas"
        /*0030*/ 	.string	"Cuda compilation tools, release 13.0, V13.0.88"
        /*0030*/ 	.string	"Build cuda_13.0.r13.0/compiler.36424714_0"
        /*0030*/ 	.string	"-arch sm_90a -m 64 "



//--------------------- .note.nv.cuinfo           --------------------------
	.section	.note.nv.cuinfo,"",@"SHT_NOTE"
	.sectionflags	@"SHF_NOTE_NV_CUINFO"
        /*0018*/ 	.short	0x0002
        /*001a*/ 	.short	0x005a
        /*001c*/ 	.short	0x0082
	.zero		2


//--------------------- .nv.info                  --------------------------
	.section	.nv.info,"",@"SHT_CUDA_INFO"
	.align	4


	//----- nvinfo : EIATTR_REGCOUNT
	.align		4
        /*0000*/ 	.byte	0x04, 0x2f
        /*0002*/ 	.short	(.L_15 - .L_14)
	.align		4
.L_14:
        /*0004*/ 	.word	index@(_ZN7cutlass13device_kernelINS_4gemm6kernel13GemmUniversalIN4cute5tupleIJiiiiEEENS1_10collective13CollectiveMmaINS1_34MainloopSm90TmaGmmaWarpSpecializedILi7ENS5_IJNS4_1CILi2EEENSA_ILi1EEESC_EEENS1_32KernelTmaWarpSpecializedPingpongEEENS5_IJNSA_ILi64EEESG_SG_EEEfNS5_IJlSC_lEEEfSI_NS4_8TiledMMAINS4_8MMA_AtomIJNS4_4SM904GMMA29MMA_64x64x8_F32TF32TF32_SS_TNILNSM_7ScaleInE1ELSO_1EEEEEENS4_6LayoutINS5_IJSC_SC_SC_EEENS5_IJNSA_ILi0EEEST_ST_EEEEENS5_IJNS4_10UnderscoreESW_SW_EEEEENS4_13SM90_TMA_LOADENS4_14ComposedLayoutINS4_7SwizzleILi3ELi4ELi3EEENS4_18smem_ptr_flag_bitsILi32EEENSR_INS5_IJNSA_ILi8EEENSA_ILi32EEEEEENS5_IJS16_SC_EEEEEEEvNS4_8identityENS4_23SM90_TMA_LOAD_MULTICASTES1A_vS1B_EENS_8epilogue10collective6detail29Sm90TmaWarpSpecializedAdapterINS1F_15DefaultEpilogueIfSI_SI_NS1E_6thread17LinearCombinationIfLi1EffLNS1J_9ScaleType4KindE0ELNS_15FloatRoundStyleE2EfEENS1_15EpilogueDefaultEEEEEvvEEEEvNT_6ParamsE)
        /*0008*/ 	.word	0x000000a8


	//----- nvinfo : EIATTR_FRAME_SIZE
	.align		4
.L_15:
        /*000c*/ 	.byte	0x04, 0x11
        /*000e*/ 	.short	(.L_17 - .L_16)
	.align		4
.L_16:
        /*0010*/ 	.word	index@(_ZN7cutlass13device_kernelINS_4gemm6kernel13GemmUniversalIN4cute5tupleIJiiiiEEENS1_10collective13CollectiveMmaINS1_34MainloopSm90TmaGmmaWarpSpecializedILi7ENS5_IJNS4_1CILi2EEENSA_ILi1EEESC_EEENS1_32KernelTmaWarpSpecializedPingpongEEENS5_IJNSA_ILi64EEESG_SG_EEEfNS5_IJlSC_lEEEfSI_NS4_8TiledMMAINS4_8MMA_AtomIJNS4_4SM904GMMA29MMA_64x64x8_F32TF32TF32_SS_TNILNSM_7ScaleInE1ELSO_1EEEEEENS4_6LayoutINS5_IJSC_SC_SC_EEENS5_IJNSA_ILi0EEEST_ST_EEEEENS5_IJNS4_10UnderscoreESW_SW_EEEEENS4_13SM90_TMA_LOADENS4_14ComposedLayoutINS4_7SwizzleILi3ELi4ELi3EEENS4_18smem_ptr_flag_bitsILi32EEENSR_INS5_IJNSA_ILi8EEENSA_ILi32EEEEEENS5_IJS16_SC_EEEEEEEvNS4_8identityENS4_23SM90_TMA_LOAD_MULTICASTES1A_vS1B_EENS_8epilogue10collective6detail29Sm90TmaWarpSpecializedAdapterINS1F_15DefaultEpilogueIfSI_SI_NS1E_6thread17LinearCombinationIfLi1EffLNS1J_9ScaleType4KindE0ELNS_15FloatRoundStyleE2EfEENS1_15EpilogueDefaultEEEEEvvEEEEvNT_6ParamsE)
        /*0014*/ 	.word	0x00000008


	//----- nvinfo : EIATTR_MIN_STACK_SIZE
	.align		4
.L_17:
        /*0018*/ 	.byte	0x04, 0x12
        /*001a*/ 	.short	(.L_19 - .L_18)
	.align		4
.L_18:
        /*001c*/ 	.word	index@(_ZN7cutlass13device_kernelINS_4gemm6kernel13GemmUniversalIN4cute5tupleIJiiiiEEENS1_10collective13CollectiveMmaINS1_34MainloopSm90TmaGmmaWarpSpecializedILi7ENS5_IJNS4_1CILi2EEENSA_ILi1EEESC_EEENS1_32KernelTmaWarpSpecializedPingpongEEENS5_IJNSA_ILi64EEESG_SG_EEEfNS5_IJlSC_lEEEfSI_NS4_8TiledMMAINS4_8MMA_AtomIJNS4_4SM904GMMA29MMA_64x64x8_F32TF32TF32_SS_TNILNSM_7ScaleInE1ELSO_1EEEEEENS4_6LayoutINS5_IJSC_SC_SC_EEENS5_IJNSA_ILi0EEEST_ST_EEEEENS5_IJNS4_10UnderscoreESW_SW_EEEEENS4_13SM90_TMA_LOADENS4_14ComposedLayoutINS4_7SwizzleILi3ELi4ELi3EEENS4_18smem_ptr_flag_bitsILi32EEENSR_INS5_IJNSA_ILi8EEENSA_ILi32EEEEEENS5_IJS16_SC_EEEEEEEvNS4_8identityENS4_23SM90_TMA_LOAD_MULTICASTES1A_vS1B_EENS_8epilogue10collective6detail29Sm90TmaWarpSpecializedAdapterINS1F_15DefaultEpilogueIfSI_SI_NS1E_6thread17LinearCombinationIfLi1EffLNS1J_9ScaleType4KindE0ELNS_15FloatRoundStyleE2EfEENS1_15EpilogueDefaultEEEEEvvEEEEvNT_6ParamsE)
        /*0020*/ 	.word	0x00000008
.L_19:


//--------------------- .nv.compat                --------------------------
	.section	.nv.compat,"",@"SHT_CUDA_COMPAT_INFO"
	.align	4
        /*0000*/ 	.byte	0x02, 0x09, 0x01, 0x00, 0x02, 0x02, 0x04, 0x00, 0x02, 0x05, 0x05, 0x00, 0x03, 0x07, 0x01, 0x01
        /*0010*/ 	.byte	0x02, 0x03, 0x01, 0x00, 0x02, 0x06, 0x01, 0x00, 0x04, 0x0b, 0x08, 0x00, 0x00, 0x00, 0x00, 0x00
        /*0020*/ 	.byte	0x00, 0x00, 0x00, 0x00


//--------------------- .nv.info._ZN7cutlass13device_kernelINS_4gemm6kernel13GemmUniversalIN4cute5tupleIJiiiiEEENS1_10collective13CollectiveMmaINS1_34MainloopSm90TmaGmmaWarpSpecializedILi7ENS5_IJNS4_1CILi2EEENSA_ILi1EEESC_EEENS1_32KernelTmaWarpSpecializedPingpongEEENS5_IJNSA_ILi64EEESG_SG_EEEfNS5_IJlSC_lEEEfSI_NS4_8TiledMMAINS4_8MMA_AtomIJNS4_4SM904GMMA29MMA_64x64x8_F32TF32TF32_SS_TNILNSM_7ScaleInE1ELSO_1EEEEEENS4_6LayoutINS5_IJSC_SC_SC_EEENS5_IJNSA_ILi0EEEST_ST_EEEEENS5_IJNS4_10UnderscoreESW_SW_EEEEENS4_13SM90_TMA_LOADENS4_14ComposedLayoutINS4_7SwizzleILi3ELi4ELi3EEENS4_18smem_ptr_flag_bitsILi32EEENSR_INS5_IJNSA_ILi8EEENSA_ILi32EEEEEENS5_IJS16_SC_EEEEEEEvNS4_8identityENS4_23SM90_TMA_LOAD_MULTICASTES1A_vS1B_EENS_8epilogue10collective6detail29Sm90TmaWarpSpecializedAdapterINS1F_15DefaultEpilogueIfSI_SI_NS1E_6thread17LinearCombinationIfLi1EffLNS1J_9ScaleType4KindE0ELNS_15FloatRoundStyleE2EfEENS1_15EpilogueDefaultEEEEEvvEEEEvNT_6ParamsE --------------------------
	.section	.nv.info._ZN7cutlass13device_kernelINS_4gemm6kernel13GemmUniversalIN4cute5tupleIJiiiiEEENS1_10collective13CollectiveMmaINS1_34MainloopSm90TmaGmmaWarpSpecializedILi7ENS5_IJNS4_1CILi2EEENSA_ILi1EEESC_EEENS1_32KernelTmaWarpSpecializedPingpongEEENS5_IJNSA_ILi64EEESG_SG_EEEfNS5_IJlSC_lEEEfSI_NS4_8TiledMMAINS4_8MMA_AtomIJNS4_4SM904GMMA29MMA_64x64x8_F32TF32TF32_SS_TNILNSM_7ScaleInE1ELSO_1EEEEEENS4_6LayoutINS5_IJSC_SC_SC_EEENS5_IJNSA_ILi0EEEST_ST_EEEEENS5_IJNS4_10UnderscoreESW_SW_EEEEENS4_13SM90_TMA_LOADENS4_14ComposedLayoutINS4_7SwizzleILi3ELi4ELi3EEENS4_18smem_ptr_flag_bitsILi32EEENSR_INS5_IJNSA_ILi8EEENSA_ILi32EEEEEENS5_IJS16_SC_EEEEEEEvNS4_8identityENS4_23SM90_TMA_LOAD_MULTICASTES1A_vS1B_EENS_8epilogue10collective6detail29Sm90TmaWarpSpecializedAdapterINS1F_15DefaultEpilogueIfSI_SI_NS1E_6thread17LinearCombinationIfLi1EffLNS1J_9ScaleType4KindE0ELNS_15FloatRoundStyleE2EfEENS1_15EpilogueDefaultEEEEEvvEEEEvNT_6ParamsE,"",@"SHT_CUDA_INFO"
	.sectionflags	@""
	.align	4


	//----- nvinfo : EIATTR_CUDA_API_VERSION
	.align		4
        /*0000*/ 	.byte	0x04, 0x37
        /*0002*/ 	.short	(.L_21 - .L_20)
.L_20:
        /*0004*/ 	.word	0x00000082


	//----- nvinfo : EIATTR_KPARAM_INFO
	.align		4
.L_21:
        /*0008*/ 	.byte	0x04, 0x17
        /*000a*/ 	.short	(.L_23 - .L_22)
.L_22:
        /*000c*/ 	.word	0x00000000
        /*0010*/ 	.short	0x0000
        /*0012*/ 	.short	0x0070
        /*0014*/ 	.byte	0x00, 0xf0, 0x01, 0x10


	//----- nvinfo : EIATTR_SPARSE_MMA_MASK
	.align		4
.L_23:
        /*0018*/ 	.byte	0x03, 0x50
        /*001a*/ 	.short	0x0000


	//----- nvinfo : EIATTR_MAXREG_COUNT
	.align		4
        /*001c*/ 	.byte	0x03, 0x1b
        /*001e*/ 	.short	0x00a8


	//----- nvinfo : EIATTR_NUM_BARRIERS
	.align		4
        /*0020*/ 	.byte	0x02, 0x4c
        /*0022*/ 	.byte	0x01
	.zero		1


	//----- nvinfo : EIATTR_EXTERNS
	.align		4
        /*0024*/ 	.byte	0x04, 0x0f
        /*0026*/ 	.short	(.L_25 - .L_24)


	//   ....[0]....
	.align		4
.L_24:
        /*0028*/ 	.word	index@(__assertfail)


	//----- nvinfo : EIATTR_ANNOTATIONS
	.align		4
.L_25:
        /*002c*/ 	.byte	0x04, 0x55
        /*002e*/ 	.short	(.L_27 - .L_26)


	//   ....[0]....
.L_26:
        /*0030*/ 	.word	0x00000001
        /*0034*/ 	.byte	0x10, 0x0e, 0x00, 0x00, 0x01, 0x00, 0x00, 0x00, 0xe0, 0x14, 0x00, 0x00, 0x01, 0x00, 0x00, 0x00
        /*0044*/ 	.byte	0x90, 0x43, 0x00, 0x00, 0x01, 0x00, 0x00, 0x00, 0xa0, 0x50, 0x00, 0x00


	//----- nvinfo : EIATTR_MERCURY_ISA_VERSION
	.align		4
.L_27:
        /*0050*/ 	.byte	0x03, 0x5f
        /*0052*/ 	.short	0x0101


	//----- nvinfo : EIATTR_INT_WARP_WIDE_INSTR_OFFSETS
	.align		4
        /*0054*/ 	.byte	0x04, 0x31
        /*0056*/ 	.short	(.L_29 - .L_28)


	//   ....[0]....
.L_28:
        /*0058*/ 	.word	0x00000550


	//   ....[1]....
        /*005c*/ 	.word	0x00000570


	//   ....[2]....
        /*0060*/ 	.word	0x00000590


	//   ....[3]....
        /*0064*/ 	.word	0x00000650


	//   ....[4]....
        /*0068*/ 	.word	0x00000670


	//   ....[5]....
        /*006c*/ 	.word	0x000006d0


	//   ....[6]....
        /*0070*/ 	.word	0x000007e0


	//   ....[7]....
        /*0074*/ 	.word	0x00000810


	//----- nvinfo : EIATTR_COOP_GROUP_MASK_REGIDS
	.align		4
.L_29:
        /*0078*/ 	.byte	0x04, 0x29
        /*007a*/ 	.short	(.L_31 - .L_30)


	//   ....[0]....
.L_30:
        /*007c*/ 	.word	0xffffffff


	//   ....[1]....
        /*0080*/ 	.word	0xffffffff


	//   ....[2]....
        /*0084*/ 	.word	0xffffffff


	//   ....[3]....
        /*0088*/ 	.word	0xffffffff


	//   ....[4]....
        /*008c*/ 	.word	0xffffffff


	//   ....[5]....
        /*0090*/ 	.word	0xffffffff


	//   ....[6]....
        /*0094*/ 	.word	0xffffffff


	//----- nvinfo : EIATTR_COOP_GROUP_INSTR_OFFSETS
	.align		4
.L_31:
        /*0098*/ 	.byte	0x04, 0x28
        /*009a*/ 	.short	(.L_33 - .L_32)


	//   ....[0]....
.L_32:
        /*009c*/ 	.word	0x00000070


	//   ....[1]....
        /*00a0*/ 	.word	0x00000080


	//   ....[2]....
        /*00a4*/ 	.word	0x00000140


	//   ....[3]....
        /*00a8*/ 	.word	0x00000330


	//   ....[4]....
        /*00ac*/ 	.word	0x00000370


	//   ....[5]....
        /*00b0*/ 	.word	0x000003f0


	//   ....[6]....
        /*00b4*/ 	.word	0x000009c0


	//----- nvinfo : EIATTR_REG_RECONFIG
	.align		4
.L_33:
        /*00b8*/ 	.byte	0x01, 0x54
	.zero		2


	//----- nvinfo : EIATTR_SYSCALL_OFFSETS
	.align		4
        /*00bc*/ 	.byte	0x04, 0x46
        /*00be*/ 	.short	(.L_35 - .L_34)


	//   ....[0]....
.L_34:
        /*00c0*/ 	.word	0x000019d0


	//----- nvinfo : EIATTR_MBARRIER_INSTR_OFFSETS
	.align		4
.L_35:
        /*00c4*/ 	.byte	0x04, 0x39
        /*00c6*/ 	.short	(.L_37 - .L_36)


	//   ....[0]....
.L_36:
        /*00c8*/ 	.word	0x00000240
        /*00cc*/ 	.word	0x000000ff
        /*00d0*/ 	.word	0x00000000
        /*00d4*/ 	.short	0x0100
        /*00d6*/ 	.byte	0x08
	.zero		1


	//   ....[1]....
        /*00d8*/ 	.word	0x00000250
        /*00dc*/ 	.word	0x000000ff
        /*00e0*/ 	.word	0x00000038
        /*00e4*/ 	.short	0x0100
        /*00e6*/ 	.byte	0x08
	.zero		1


	//   ....[2]....
        /*00e8*/ 	.word	0x00000260
        /*00ec*/ 	.word	0x000000ff
        /*00f0*/ 	.word	0x00000008
        /*00f4*/ 	.short	0x0100
        /*00f6*/ 	.byte	0x08
	.zero		1


	//   ....[3]....
        /*00f8*/ 	.word	0x00000270
        /*00fc*/ 	.word	0x000000ff
        /*0100*/ 	.word	0x00000040
        /*0104*/ 	.short	0x0100
        /*0106*/ 	.byte	0x08
	.zero		1


	//   ....[4]....
        /*0108*/ 	.word	0x00000280
        /*010c*/ 	.word	0x000000ff
        /*0110*/ 	.word	0x00000010
        /*0114*/ 	.short	0x0100
        /*0116*/ 	.byte	0x08
	.zero		1


	//   ....[5]....
        /*0118*/ 	.word	0x00000290
        /*011c*/ 	.word	0x000000ff
        /*0120*/ 	.word	0x00000048
        /*0124*/ 	.short	0x0100
        /*0126*/ 	.byte	0x08
	.zero		1


	//   ....[6]....
        /*0128*/ 	.word	0x000002a0
        /*012c*/ 	.word	0x000000ff
        /*0130*/ 	.word	0x00000018
        /*0134*/ 	.short	0x0100
        /*0136*/ 	.byte	0x08
	.zero		1


	//   ....[7]....
        /*0138*/ 	.word	0x000002b0
        /*013c*/ 	.word	0x000000ff
        /*0140*/ 	.word	0x00000050
        /*0144*/ 	.short	0x0100
        /*0146*/ 	.byte	0x08
	.zero		1


	//   ....[8]....
        /*0148*/ 	.word	0x000002c0
        /*014c*/ 	.word	0x000000ff
        /*0150*/ 	.word	0x00000020
        /*0154*/ 	.short	0x0100
        /*0156*/ 	.byte	0x08
	.zero		1


	//   ....[9]....
        /*0158*/ 	.word	0x000002d0
        /*015c*/ 	.word	0x000000ff
        /*0160*/ 	.word	0x00000058
        /*0164*/ 	.short	0x0100
        /*0166*/ 	.byte	0x08
	.zero		1


	//   ....[10]....
        /*0168*/ 	.word	0x000002e0
        /*016c*/ 	.word	0x000000ff
        /*0170*/ 	.word	0x00000028
        /*0174*/ 	.short	0x0100
        /*0176*/ 	.byte	0x08
	.zero		1


	//   ....[11]....
        /*0178*/ 	.word	0x000002f0
        /*017c*/ 	.word	0x000000ff
        /*0180*/ 	.word	0x00000060
        /*0184*/ 	.short	0x0100
        /*0186*/ 	.byte	0x08
	.zero		1


	//   ....[12]....
        /*0188*/ 	.word	0x00000300
        /*018c*/ 	.word	0x000000ff
        /*0190*/ 	.word	0x00000030
        /*0194*/ 	.short	0x0100
        /*0196*/ 	.byte	0x08
	.zero		1


	//   ....[13]....
        /*0198*/ 	.word	0x00000310
        /*019c*/ 	.word	0x000000ff
        /*01a0*/ 	.word	0x00000068
        /*01a4*/ 	.short	0x0100
        /*01a6*/ 	.byte	0x08
	.zero		1


	//   ....[14]....
        /*01a8*/ 	.word	0x00000860
        /*01ac*/ 	.word	0x000000ff
        /*01b0*/ 	.word	0x000000a0
        /*01b4*/ 	.short	0x0100
        /*01b6*/ 	.byte	0x08
	.zero		1


	//   ....[15]....
        /*01b8*/ 	.word	0x000008f0
        /*01bc*/ 	.word	0x000000ff
        /*01c0*/ 	.word	0x000000a8
        /*01c4*/ 	.short	0x0100
        /*01c6*/ 	.byte	0x08
	.zero		1


	//   ....[16]....
        /*01c8*/ 	.word	0x00000940
        /*01cc*/ 	.word	0x000000ff
        /*01d0*/ 	.word	0x00000080
        /*01d4*/ 	.short	0x0100
        /*01d6*/ 	.byte	0x09
	.zero		1


	//   ....[17]....
        /*01d8*/ 	.word	0x00000950
        /*01dc*/ 	.word	0x000000ff
        /*01e0*/ 	.word	0x00000088
        /*01e4*/ 	.short	0x0100
        /*01e6*/ 	.byte	0x09
	.zero		1


	//   ....[18]....
        /*01e8*/ 	.word	0x00000960
        /*01ec*/ 	.word	0x000000ff
        /*01f0*/ 	.word	0x00000090
        /*01f4*/ 	.short	0x0100
        /*01f6*/ 	.byte	0x09
	.zero		1


	//   ....[19]....
        /*01f8*/ 	.word	0x00000970
        /*01fc*/ 	.word	0x000000ff
        /*0200*/ 	.word	0x00000098
        /*0204*/ 	.short	0x0100
        /*0206*/ 	.byte	0x09
	.zero		1


	//   ....[20]....
        /*0208*/ 	.word	0x00001890
        /*020c*/ 	.word	0x000000ff
        /*0210*/ 	.word	0xfffffff8
        /*0214*/ 	.short	0x010a
        /*0216*/ 	.byte	0x2b
	.zero		1


	//   ....[21]....
        /*0218*/ 	.word	0x00001a50
        /*021c*/ 	.word	0x00000003
        /*0220*/ 	.word	0x00000000
        /*0224*/ 	.short	0x010a
        /*0226*/ 	.byte	0x3f
	.zero		1


	//   ....[22]....
        /*0228*/ 	.word	0x00001a90
        /*022c*/ 	.word	0x00000003
        /*0230*/ 	.word	0x00000000
        /*0234*/ 	.short	0x010a
        /*0236*/ 	.byte	0x3f
	.zero		1


	//   ....[23]....
        /*0238*/ 	.word	0x00001f50
        /*023c*/ 	.word	0x000000ff
        /*0240*/ 	.word	0x00000000
        /*0244*/ 	.short	0x010a
        /*0246*/ 	.byte	0x04
	.zero		1


	//   ....[24]....
        /*0248*/ 	.word	0x00001f90
        /*024c*/ 	.word	0x000000ff
        /*0250*/ 	.word	0x00000000
        /*0254*/ 	.short	0x010a
        /*0256*/ 	.byte	0x04
	.zero		1


	//   ....[25]....
        /*0258*/ 	.word	0x000023b0
        /*025c*/ 	.word	0x00000005
        /*0260*/ 	.word	0x00000000
        /*0264*/ 	.short	0x0101
        /*0266*/ 	.byte	0x3f
	.zero		1


	//   ....[26]....
        /*0268*/ 	.word	0x000024c0
        /*026c*/ 	.word	0x00000003
        /*0270*/ 	.word	0x00000000
        /*0274*/ 	.short	0x0101
        /*0276*/ 	.byte	0x30
	.zero		1


	//   ....[27]....
        /*0278*/ 	.word	0x000025f0
        /*027c*/ 	.word	0x00000000
        /*0280*/ 	.word	0x00000000
        /*0284*/ 	.short	0x0101
        /*0286*/ 	.byte	0x3f
	.zero		1


	//   ....[28]....
        /*0288*/ 	.word	0x00002670
        /*028c*/ 	.word	0x000000ff
        /*0290*/ 	.word	0x00000008
        /*0294*/ 	.short	0x010a
        /*0296*/ 	.byte	0x2b
	.zero		1


	//   ....[29]....
        /*0298*/ 	.word	0x000043d0
        /*029c*/ 	.word	0x00000000
        /*02a0*/ 	.word	0x00000000
        /*02a4*/ 	.short	0x0101
        /*02a6*/ 	.byte	0x30
	.zero		1


	//   ....[30]....
        /*02a8*/ 	.word	0x00004d30
        /*02ac*/ 	.word	0x0000000d
        /*02b0*/ 	.word	0x00000038
        /*02b4*/ 	.short	0x010a
        /*02b6*/ 	.byte	0x3f
	.zero		1


	//   ....[31]....
        /*02b8*/ 	.word	0x00005200
        /*02bc*/ 	.word	0x00000006
        /*02c0*/ 	.word	0x000000a8
        /*02c4*/ 	.short	0x0101
        /*02c6*/ 	.byte	0x3f
	.zero		1


	//   ....[32]....
        /*02c8*/ 	.word	0x00005920
        /*02cc*/ 	.word	0x00000007
        /*02d0*/ 	.word	0x00000000
        /*02d4*/ 	.short	0x010a
        /*02d6*/ 	.byte	0x3f
	.zero		1


	//   ....[33]....
        /*02d8*/ 	.word	0x000059a0
        /*02dc*/ 	.word	0x00000006
        /*02e0*/ 	.word	0x00000000
        /*02e4*/ 	.short	0x010a
        /*02e6*/ 	.byte	0x3f
	.zero		1


	//   ....[34]....
        /*02e8*/ 	.word	0x00005a30
        /*02ec*/ 	.word	0x00000007
        /*02f0*/ 	.word	0x00000000
        /*02f4*/ 	.short	0x010a
        /*02f6*/ 	.byte	0x3f
	.zero		1


	//   ....[35]....
        /*02f8*/ 	.word	0x00005ac0
        /*02fc*/ 	.word	0x00000006
        /*0300*/ 	.word	0x00000000
        /*0304*/ 	.short	0x010a
        /*0306*/ 	.byte	0x3f
	.zero		1


	//   ....[36]....
        /*0308*/ 	.word	0x00005b50
        /*030c*/ 	.word	0x00000007
        /*0310*/ 	.word	0x00000000
        /*0314*/ 	.short	0x010a
        /*0316*/ 	.byte	0x3f
	.zero		1


	//   ....[37]....
        /*0318*/ 	.word	0x00005be0
        /*031c*/ 	.word	0x00000006
        /*0320*/ 	.word	0x00000000
        /*0324*/ 	.short	0x010a
        /*0326*/ 	.byte	0x3f
	.zero		1


	//   ....[38]....
        /*0328*/ 	.word	0x00005c70
        /*032c*/ 	.word	0x00000005
        /*0330*/ 	.word	0x00000000
        /*0334*/ 	.short	0x010a
        /*0336*/ 	.byte	0x3f
	.zero		1


	//   ....[39]....
        /*0338*/ 	.word	0x00005ce0
        /*033c*/ 	.word	0x00000003
        /*0340*/ 	.word	0xfffffff8
        /*0344*/ 	.short	0x010a
        /*0346*/ 	.byte	0x3f
	.zero		1


	//   ....[40]....
        /*0348*/ 	.word	0x00005d30
        /*034c*/ 	.word	0x00000003
        /*0350*/ 	.word	0x00000000
        /*0354*/ 	.short	0x010a
        /*0356*/ 	.byte	0x3f
	.zero		1


	//   ....[41]....
        /*0358*/ 	.word	0x00005d90
        /*035c*/ 	.word	0x00000005
        /*0360*/ 	.word	0x00000000
        /*0364*/ 	.short	0x010a
        /*0366*/ 	.byte	0x3f
	.zero		1


	//   ....[42]....
        /*0368*/ 	.word	0x00005df0
        /*036c*/ 	.word	0x00000003
        /*0370*/ 	.word	0x00000008
        /*0374*/ 	.short	0x010a
        /*0376*/ 	.byte	0x3f
	.zero		1


	//   ....[43]....
        /*0378*/ 	.word	0x00005ec0
        /*037c*/ 	.word	0x0000000d
        /*0380*/ 	.word	0x00000038
        /*0384*/ 	.short	0x010a
        /*0386*/ 	.byte	0x3f
	.zero		1


	//   ....[44]....
        /*0388*/ 	.word	0x00005f90
        /*038c*/ 	.word	0x00000007
        /*0390*/ 	.word	0x00000000
        /*0394*/ 	.short	0x010a
        /*0396*/ 	.byte	0x3f
	.zero		1


	//   ....[45]....
        /*0398*/ 	.word	0x00005fe0
        /*039c*/ 	.word	0x00000006
        /*03a0*/ 	.word	0x00000000
        /*03a4*/ 	.short	0x010a
        /*03a6*/ 	.byte	0x3f
	.zero		1


	//   ....[46]....
        /*03a8*/ 	.word	0x00006030
        /*03ac*/ 	.word	0x00000007
        /*03b0*/ 	.word	0x00000000
        /*03b4*/ 	.short	0x010a
        /*03b6*/ 	.byte	0x3f
	.zero		1


	//   ....[47]....
        /*03b8*/ 	.word	0x00006080
        /*03bc*/ 	.word	0x00000006
        /*03c0*/ 	.word	0x00000000
        /*03c4*/ 	.short	0x010a
        /*03c6*/ 	.byte	0x3f
	.zero		1


	//   ....[48]....
        /*03c8*/ 	.word	0x000060d0
        /*03cc*/ 	.word	0x00000007
        /*03d0*/ 	.word	0x00000000
        /*03d4*/ 	.short	0x010a
        /*03d6*/ 	.byte	0x3f
	.zero		1


	//   ....[49]....
        /*03d8*/ 	.word	0x00006120
        /*03dc*/ 	.word	0x00000006
        /*03e0*/ 	.word	0x00000000
        /*03e4*/ 	.short	0x010a
        /*03e6*/ 	.byte	0x3f
	.zero		1


	//----- nvinfo : EIATTR_NUM_MBARRIERS
	.align		4
.L_37:
        /*03e8*/ 	.byte	0x03, 0x38
        /*03ea*/ 	.short	0x0014


	//----- nvinfo : EIATTR_EXIT_INSTR_OFFSETS
	.align		4
        /*03ec*/ 	.byte	0x04, 0x1c
        /*03ee*/ 	.short	(.L_39 - .L_38)


	//   ....[0]....
.L_38:
        /*03f0*/ 	.word	0x00001470


	//   ....[1]....
        /*03f4*/ 	.word	0x000014d0


	//   ....[2]....
        /*03f8*/ 	.word	0x00004a10


	//   ....[3]....
        /*03fc*/ 	.word	0x00004a40


	//   ....[4]....
        /*0400*/ 	.word	0x00005cc0


	//----- nvinfo : EIATTR_MAX_THREADS
	.align		4
.L_39:
        /*0404*/ 	.byte	0x04, 0x05
        /*0406*/ 	.short	(.L_41 - .L_40)
.L_40:
        /*0408*/ 	.word	0x00000180
        /*040c*/ 	.word	0x00000001
        /*0410*/ 	.word	0x00000001


	//----- nvinfo : EIATTR_CRS_STACK_SIZE
	.align		4
.L_41:
        /*0414*/ 	.byte	0x04, 0x1e
        /*0416*/ 	.short	(.L_43 - .L_42)
.L_42:
        /*0418*/ 	.word	0x00000000


	//----- nvinfo : EIATTR_CBANK_PARAM_SIZE
	.align		4
.L_43:
        /*041c*/ 	.byte	0x03, 0x19
        /*041e*/ 	.short	0x0470


	//----- nvinfo : EIATTR_PARAM_CBANK
	.align		4
        /*0420*/ 	.byte	0x04, 0x0a
        /*0422*/ 	.short	(.L_45 - .L_44)
	.align		4
.L_44:
        /*0424*/ 	.word	index@(.nv.constant0._ZN7cutlass13device_kernelINS_4gemm6kernel13GemmUniversalIN4cute5tupleIJiiiiEEENS1_10collective13CollectiveMmaINS1_34MainloopSm90TmaGmmaWarpSpecializedILi7ENS5_IJNS4_1CILi2EEENSA_ILi1EEESC_EEENS1_32KernelTmaWarpSpecializedPingpongEEENS5_IJNSA_ILi64EEESG_SG_EEEfNS5_IJlSC_lEEEfSI_NS4_8TiledMMAINS4_8MMA_AtomIJNS4_4SM904GMMA29MMA_64x64x8_F32TF32TF32_SS_TNILNSM_7ScaleInE1ELSO_1EEEEEENS4_6LayoutINS5_IJSC_SC_SC_EEENS5_IJNSA_ILi0EEEST_ST_EEEEENS5_IJNS4_10UnderscoreESW_SW_EEEEENS4_13SM90_TMA_LOADENS4_14ComposedLayoutINS4_7SwizzleILi3ELi4ELi3EEENS4_18smem_ptr_flag_bitsILi32EEENSR_INS5_IJNSA_ILi8EEENSA_ILi32EEEEEENS5_IJS16_SC_EEEEEEEvNS4_8identityENS4_23SM90_TMA_LOAD_MULTICASTES1A_vS1B_EENS_8epilogue10collective6detail29Sm90TmaWarpSpecializedAdapterINS1F_15DefaultEpilogueIfSI_SI_NS1E_6thread17LinearCombinationIfLi1EffLNS1J_9ScaleType4KindE0ELNS_15FloatRoundStyleE2EfEENS1_15EpilogueDefaultEEEEEvvEEEEvNT_6ParamsE)
        /*0428*/ 	.short	0x0210
        /*042a*/ 	.short	0x0470


	//----- nvinfo : EIATTR_SW_WAR
	.align		4
.L_45:
        /*042c*/ 	.byte	0x04, 0x36
        /*042e*/ 	.short	(.L_47 - .L_46)
.L_46:
        /*0430*/ 	.word	0x00000008
.L_47:


//--------------------- .nv.callgraph             --------------------------
	.section	.nv.callgraph,"",@"SHT_CUDA_CALLGRAPH"
	.align	4
	.sectionentsize	8
	.align		4
        /*0000*/ 	.word	0x00000000
	.align		4
        /*0004*/ 	.word	0xffffffff
	.align		4
        /*0008*/ 	.word	index@(_ZN7cutlass13device_kernelINS_4gemm6kernel13GemmUniversalIN4cute5tupleIJiiiiEEENS1_10collective13CollectiveMmaINS1_34MainloopSm90TmaGmmaWarpSpecializedILi7ENS5_IJNS4_1CILi2EEENSA_ILi1EEESC_EEENS1_32KernelTmaWarpSpecializedPingpongEEENS5_IJNSA_ILi64EEESG_SG_EEEfNS5_IJlSC_lEEEfSI_NS4_8TiledMMAINS4_8MMA_AtomIJNS4_4SM904GMMA29MMA_64x64x8_F32TF32TF32_SS_TNILNSM_7ScaleInE1ELSO_1EEEEEENS4_6LayoutINS5_IJSC_SC_SC_EEENS5_IJNSA_ILi0EEEST_ST_EEEEENS5_IJNS4_10UnderscoreESW_SW_EEEEENS4_13SM90_TMA_LOADENS4_14ComposedLayoutINS4_7SwizzleILi3ELi4ELi3EEENS4_18smem_ptr_flag_bitsILi32EEENSR_INS5_IJNSA_ILi8EEENSA_ILi32EEEEEENS5_IJS16_SC_EEEEEEEvNS4_8identityENS4_23SM90_TMA_LOAD_MULTICASTES1A_vS1B_EENS_8epilogue10collective6detail29Sm90TmaWarpSpecializedAdapterINS1F_15DefaultEpilogueIfSI_SI_NS1E_6thread17LinearCombinationIfLi1EffLNS1J_9ScaleType4KindE0ELNS_15FloatRoundStyleE2EfEENS1_15EpilogueDefaultEEEEEvvEEEEvNT_6ParamsE)
	.align		4
        /*000c*/ 	.word	index@(__assertfail)
	.align		4
        /*0010*/ 	.word	0x00000000
	.align		4
        /*0014*/ 	.word	0xfffffffe
	.align		4
        /*0018*/ 	.word	0x00000000
	.align		4
        /*001c*/ 	.word	0xfffffffd
	.align		4
        /*0020*/ 	.word	0x00000000
	.align		4
        /*0024*/ 	.word	0xfffffffc


//--------------------- .nv.constant4             --------------------------
	.section	.nv.constant4,"a",@progbits
	.align	8
	.align		8
.nv.constant4:
        /*0000*/ 	.dword	__assertfail
	.align		8
        /*0008*/ 	.dword	__unnamed_1
	.align		8
        /*0010*/ 	.dword	_ZN40_INTERNAL_09d7eb57_4_k_cu_0b9c406f_292444cuda3std3__45__cpo5beginE
	.align		8
        /*0018*/ 	.dword	_ZN40_INTERNAL_09d7eb57_4_k_cu_0b9c406f_292444cuda3std3__45__cpo3endE
	.align		8
        /*0020*/ 	.dword	_ZN40_INTERNAL_09d7eb57_4_k_cu_0b9c406f_292444cuda3std3__45__cpo6cbeginE
	.align		8
        /*0028*/ 	.dword	_ZN40_INTERNAL_09d7eb57_4_k_cu_0b9c406f_292444cuda3std3__45__cpo4cendE
	.align		8
        /*0030*/ 	.dword	_ZN40_INTERNAL_09d7eb57_4_k_cu_0b9c406f_292444cuda3std3__442_GLOBAL__N__09d7eb57_4_k_cu_0b9c406f_292446ignoreE
	.align		8
        /*0038*/ 	.dword	_ZN40_INTERNAL_09d7eb57_4_k_cu_0b9c406f_292444cuda3std3__419piecewise_constructE
	.align		8
        /*0040*/ 	.dword	_ZN40_INTERNAL_09d7eb57_4_k_cu_0b9c406f_292444cuda3std3__48in_placeE
	.align		8
        /*0048*/ 	.dword	_ZN40_INTERNAL_09d7eb57_4_k_cu_0b9c406f_292444cuda3std6ranges3__45__cpo4swapE
	.align		8
        /*0050*/ 	.dword	_ZN40_INTERNAL_09d7eb57_4_k_cu_0b9c406f_292444cuda3std6ranges3__45__cpo9iter_moveE
	.align		8
        /*0058*/ 	.dword	_ZN40_INTERNAL_09d7eb57_4_k_cu_0b9c406f_292444cute7productE
	.align		8
        /*0060*/ 	.dword	_ZN40_INTERNAL_09d7eb57_4_k_cu_0b9c406f_292444cute1_E
	.align		8
        /*0068*/ 	.dword	$str$22
	.align		8
        /*0070*/ 	.dword	$str$23


//--------------------- .text._ZN7cutlass13device_kernelINS_4gemm6kernel13GemmUniversalIN4cute5tupleIJiiiiEEENS1_10collective13CollectiveMmaINS1_34MainloopSm90TmaGmmaWarpSpecializedILi7ENS5_IJNS4_1CILi2EEENSA_ILi1EEESC_EEENS1_32KernelTmaWarpSpecializedPingpongEEENS5_IJNSA_ILi64EEESG_SG_EEEfNS5_IJlSC_lEEEfSI_NS4_8TiledMMAINS4_8MMA_AtomIJNS4_4SM904GMMA29MMA_64x64x8_F32TF32TF32_SS_TNILNSM_7ScaleInE1ELSO_1EEEEEENS4_6LayoutINS5_IJSC_SC_SC_EEENS5_IJNSA_ILi0EEEST_ST_EEEEENS5_IJNS4_10UnderscoreESW_SW_EEEEENS4_13SM90_TMA_LOADENS4_14ComposedLayoutINS4_7SwizzleILi3ELi4ELi3EEENS4_18smem_ptr_flag_bitsILi32EEENSR_INS5_IJNSA_ILi8EEENSA_ILi32EEEEEENS5_IJS16_SC_EEEEEEEvNS4_8identityENS4_23SM90_TMA_LOAD_MULTICASTES1A_vS1B_EENS_8epilogue10collective6detail29Sm90TmaWarpSpecializedAdapterINS1F_15DefaultEpilogueIfSI_SI_NS1E_6thread17LinearCombinationIfLi1EffLNS1J_9ScaleType4KindE0ELNS_15FloatRoundStyleE2EfEENS1_15EpilogueDefaultEEEEEvvEEEEvNT_6ParamsE --------------------------
	.section	.text._ZN7cutlass13device_kernelINS_4gemm6kernel13GemmUniversalIN4cute5tupleIJiiiiEEENS1_10collective13CollectiveMmaINS1_34MainloopSm90TmaGmmaWarpSpecializedILi7ENS5_IJNS4_1CILi2EEENSA_ILi1EEESC_EEENS1_32KernelTmaWarpSpecializedPingpongEEENS5_IJNSA_ILi64EEESG_SG_EEEfNS5_IJlSC_lEEEfSI_NS4_8TiledMMAINS4_8MMA_AtomIJNS4_4SM904GMMA29MMA_64x64x8_F32TF32TF32_SS_TNILNSM_7ScaleInE1ELSO_1EEEEEENS4_6LayoutINS5_IJSC_SC_SC_EEENS5_IJNSA_ILi0EEEST_ST_EEEEENS5_IJNS4_10UnderscoreESW_SW_EEEEENS4_13SM90_TMA_LOADENS4_14ComposedLayoutINS4_7SwizzleILi3ELi4ELi3EEENS4_18smem_ptr_flag_bitsILi32EEENSR_INS5_IJNSA_ILi8EEENSA_ILi32EEEEEENS5_IJS16_SC_EEEEEEEvNS4_8identityENS4_23SM90_TMA_LOAD_MULTICASTES1A_vS1B_EENS_8epilogue10collective6detail29Sm90TmaWarpSpecializedAdapterINS1F_15DefaultEpilogueIfSI_SI_NS1E_6thread17LinearCombinationIfLi1EffLNS1J_9ScaleType4KindE0ELNS_15FloatRoundStyleE2EfEENS1_15EpilogueDefaultEEEEEvvEEEEvNT_6ParamsE,"ax",@progbits
	.align	128
.text._ZN7cutlass13device_kernelINS_4gemm6kernel13GemmUniversalIN4cute5tupleIJiiiiEEENS1_10collective13CollectiveMmaINS1_34MainloopSm90TmaGmmaWarpSpecializedILi7ENS5_IJNS4_1CILi2EEENSA_ILi1EEESC_EEENS1_32KernelTmaWarpSpecializedPingpongEEENS5_IJNSA_ILi64EEESG_SG_EEEfNS5_IJlSC_lEEEfSI_NS4_8TiledMMAINS4_8MMA_AtomIJNS4_4SM904GMMA29MMA_64x64x8_F32TF32TF32_SS_TNILNSM_7ScaleInE1ELSO_1EEEEEENS4_6LayoutINS5_IJSC_SC_SC_EEENS5_IJNSA_ILi0EEEST_ST_EEEEENS5_IJNS4_10UnderscoreESW_SW_EEEEENS4_13SM90_TMA_LOADENS4_14ComposedLayoutINS4_7SwizzleILi3ELi4ELi3EEENS4_18smem_ptr_flag_bitsILi32EEENSR_INS5_IJNSA_ILi8EEENSA_ILi32EEEEEENS5_IJS16_SC_EEEEEEEvNS4_8identityENS4_23SM90_TMA_LOAD_MULTICASTES1A_vS1B_EENS_8epilogue10collective6detail29Sm90TmaWarpSpecializedAdapterINS1F_15DefaultEpilogueIfSI_SI_NS1E_6thread17LinearCombinationIfLi1EffLNS1J_9ScaleType4KindE0ELNS_15FloatRoundStyleE2EfEENS1_15EpilogueDefaultEEEEEvvEEEEvNT_6ParamsE:
        .type           _ZN7cutlass13device_kernelINS_4gemm6kernel13GemmUniversalIN4cute5tupleIJiiiiEEENS1_10collective13CollectiveMmaINS1_34MainloopSm90TmaGmmaWarpSpecializedILi7ENS5_IJNS4_1CILi2EEENSA_ILi1EEESC_EEENS1_32KernelTmaWarpSpecializedPingpongEEENS5_IJNSA_ILi64EEESG_SG_EEEfNS5_IJlSC_lEEEfSI_NS4_8TiledMMAINS4_8MMA_AtomIJNS4_4SM904GMMA29MMA_64x64x8_F32TF32TF32_SS_TNILNSM_7ScaleInE1ELSO_1EEEEEENS4_6LayoutINS5_IJSC_SC_SC_EEENS5_IJNSA_ILi0EEEST_ST_EEEEENS5_IJNS4_10UnderscoreESW_SW_EEEEENS4_13SM90_TMA_LOADENS4_14ComposedLayoutINS4_7SwizzleILi3ELi4ELi3EEENS4_18smem_ptr_flag_bitsILi32EEENSR_INS5_IJNSA_ILi8EEENSA_ILi32EEEEEENS5_IJS16_SC_EEEEEEEvNS4_8identityENS4_23SM90_TMA_LOAD_MULTICASTES1A_vS1B_EENS_8epilogue10collective6detail29Sm90TmaWarpSpecializedAdapterINS1F_15DefaultEpilogueIfSI_SI_NS1E_6thread17LinearCombinationIfLi1EffLNS1J_9ScaleType4KindE0ELNS_15FloatRoundStyleE2EfEENS1_15EpilogueDefaultEEEEEvvEEEEvNT_6ParamsE,@function
        .size           _ZN7cutlass13device_kernelINS_4gemm6kernel13GemmUniversalIN4cute5tupleIJiiiiEEENS1_10collective13CollectiveMmaINS1_34MainloopSm90TmaGmmaWarpSpecializedILi7ENS5_IJNS4_1CILi2EEENSA_ILi1EEESC_EEENS1_32KernelTmaWarpSpecializedPingpongEEENS5_IJNSA_ILi64EEESG_SG_EEEfNS5_IJlSC_lEEEfSI_NS4_8TiledMMAINS4_8MMA_AtomIJNS4_4SM904GMMA29MMA_64x64x8_F32TF32TF32_SS_TNILNSM_7ScaleInE1ELSO_1EEEEEENS4_6LayoutINS5_IJSC_SC_SC_EEENS5_IJNSA_ILi0EEEST_ST_EEEEENS5_IJNS4_10UnderscoreESW_SW_EEEEENS4_13SM90_TMA_LOADENS4_14ComposedLayoutINS4_7SwizzleILi3ELi4ELi3EEENS4_18smem_ptr_flag_bitsILi32EEENSR_INS5_IJNSA_ILi8EEENSA_ILi32EEEEEENS5_IJS16_SC_EEEEEEEvNS4_8identityENS4_23SM90_TMA_LOAD_MULTICASTES1A_vS1B_EENS_8epilogue10collective6detail29Sm90TmaWarpSpecializedAdapterINS1F_15DefaultEpilogueIfSI_SI_NS1E_6thread17LinearCombinationIfLi1EffLNS1J_9ScaleType4KindE0ELNS_15FloatRoundStyleE2EfEENS1_15EpilogueDefaultEEEEEvvEEEEvNT_6ParamsE,(.L_x_145 - _ZN7cutlass13device_kernelINS_4gemm6kernel13GemmUniversalIN4cute5tupleIJiiiiEEENS1_10collective13CollectiveMmaINS1_34MainloopSm90TmaGmmaWarpSpecializedILi7ENS5_IJNS4_1CILi2EEENSA_ILi1EEESC_EEENS1_32KernelTmaWarpSpecializedPingpongEEENS5_IJNSA_ILi64EEESG_SG_EEEfNS5_IJlSC_lEEEfSI_NS4_8TiledMMAINS4_8MMA_AtomIJNS4_4SM904GMMA29MMA_64x64x8_F32TF32TF32_SS_TNILNSM_7ScaleInE1ELSO_1EEEEEENS4_6LayoutINS5_IJSC_SC_SC_EEENS5_IJNSA_ILi0EEEST_ST_EEEEENS5_IJNS4_10UnderscoreESW_SW_EEEEENS4_13SM90_TMA_LOADENS4_14ComposedLayoutINS4_7SwizzleILi3ELi4ELi3EEENS4_18smem_ptr_flag_bitsILi32EEENSR_INS5_IJNSA_ILi8EEENSA_ILi32EEEEEENS5_IJS16_SC_EEEEEEEvNS4_8identityENS4_23SM90_TMA_LOAD_MULTICASTES1A_vS1B_EENS_8epilogue10collective6detail29Sm90TmaWarpSpecializedAdapterINS1F_15DefaultEpilogueIfSI_SI_NS1E_6thread17LinearCombinationIfLi1EffLNS1J_9ScaleType4KindE0ELNS_15FloatRoundStyleE2EfEENS1_15EpilogueDefaultEEEEEvvEEEEvNT_6ParamsE)
        .other          _ZN7cutlass13device_kernelINS_4gemm6kernel13GemmUniversalIN4cute5tupleIJiiiiEEENS1_10collective13CollectiveMmaINS1_34MainloopSm90TmaGmmaWarpSpecializedILi7ENS5_IJNS4_1CILi2EEENSA_ILi1EEESC_EEENS1_32KernelTmaWarpSpecializedPingpongEEENS5_IJNSA_ILi64EEESG_SG_EEEfNS5_IJlSC_lEEEfSI_NS4_8TiledMMAINS4_8MMA_AtomIJNS4_4SM904GMMA29MMA_64x64x8_F32TF32TF32_SS_TNILNSM_7ScaleInE1ELSO_1EEEEEENS4_6LayoutINS5_IJSC_SC_SC_EEENS5_IJNSA_ILi0EEEST_ST_EEEEENS5_IJNS4_10UnderscoreESW_SW_EEEEENS4_13SM90_TMA_LOADENS4_14ComposedLayoutINS4_7SwizzleILi3ELi4ELi3EEENS4_18smem_ptr_flag_bitsILi32EEENSR_INS5_IJNSA_ILi8EEENSA_ILi32EEEEEENS5_IJS16_SC_EEEEEEEvNS4_8identityENS4_23SM90_TMA_LOAD_MULTICASTES1A_vS1B_EENS_8epilogue10collective6detail29Sm90TmaWarpSpecializedAdapterINS1F_15DefaultEpilogueIfSI_SI_NS1E_6thread17LinearCombinationIfLi1EffLNS1J_9ScaleType4KindE0ELNS_15FloatRoundStyleE2EfEENS1_15EpilogueDefaultEEEEEvvEEEEvNT_6ParamsE,@"STO_CUDA_ENTRY STV_DEFAULT"
_ZN7cutlass13device_kernelINS_4gemm6kernel13GemmUniversalIN4cute5tupleIJiiiiEEENS1_10collective13CollectiveMmaINS1_34MainloopSm90TmaGmmaWarpSpecializedILi7ENS5_IJNS4_1CILi2EEENSA_ILi1EEESC_EEENS1_32KernelTmaWarpSpecializedPingpongEEENS5_IJNSA_ILi64EEESG_SG_EEEfNS5_IJlSC_lEEEfSI_NS4_8TiledMMAINS4_8MMA_AtomIJNS4_4SM904GMMA29MMA_64x64x8_F32TF32TF32_SS_TNILNSM_7ScaleInE1ELSO_1EEEEEENS4_6LayoutINS5_IJSC_SC_SC_EEENS5_IJNSA_ILi0EEEST_ST_EEEEENS5_IJNS4_10UnderscoreESW_SW_EEEEENS4_13SM90_TMA_LOADENS4_14ComposedLayoutINS4_7SwizzleILi3ELi4ELi3EEENS4_18smem_ptr_flag_bitsILi32EEENSR_INS5_IJNSA_ILi8EEENSA_ILi32EEEEEENS5_IJS16_SC_EEEEEEEvNS4_8identityENS4_23SM90_TMA_LOAD_MULTICASTES1A_vS1B_EENS_8epilogue10collective6detail29Sm90TmaWarpSpecializedAdapterINS1F_15DefaultEpilogueIfSI_SI_NS1E_6thread17LinearCombinationIfLi1EffLNS1J_9ScaleType4KindE0ELNS_15FloatRoundStyleE2EfEENS1_15EpilogueDefaultEEEEEvvEEEEvNT_6ParamsE:
[----:B------:R-:W0:Y:S02]  /*0000*/  LDC R1, c[0x0][0x28] ;  /* 0x00000a00ff017b82 */ /* 0x000e240000000800 */
[----:B0-----:R-:W-:Y:S01]  /*0010*/  VIADD R1, R1, 0xfffffff8 ;  /* 0xfffffff801017836 */ /* 0x001fe20000000000 */
[----:B------:R-:W0:Y:S01]  /*0020*/  S2R R4, SR_TID.X ;  /* 0x0000000000047919 */ /* 0x000e220000002100 */
[----:B------:R-:W-:Y:S01]  /*0030*/  ELECT P0, URZ, PT ;  /* 0x00000000003f782f */ /* 0x000fe20003800000 */
[----:B------:R-:W-:Y:S01]  /*0040*/  BSSY B0, `(.L_x_0) ;  /* 0x000000f000007945 */ /* 0x000fe20003800000 */
[--C-:B0-----:R-:W-:Y:S02]  /*0050*/  SHF.R.U32.HI R0, RZ, 0x5, R4.reuse ;  /* 0x00000005ff007819 */ /* 0x101fe40000011604 */
[----:B------:R-:W-:-:S03]  /*0060*/  SHF.R.U32.HI R7, RZ, 0x7, R4 ;  /* 0x00000007ff077819 */ /* 0x000fc60000011604 */
[----:B------:R-:W0:Y:S04]  /*0070*/  SHFL.IDX PT, R2, R0, RZ, 0x1f ;  /* 0x00001fff00027589 */ /* 0x000e2800000e0000 */
[----:B------:R1:W2:Y:S01]  /*0080*/  SHFL.IDX PT, R10, R7, RZ, 0x1f ;  /* 0x00001fff070a7589 */ /* 0x0002a200000e0000 */
[----:B0-----:R-:W-:-:S13]  /*0090*/  ISETP.NE.OR P0, PT, R2, RZ, !P0 ;  /* 0x000000ff0200720c */ /* 0x001fda0004705670 */
[----:B-12---:R-:W-:Y:S05]  /*00a0*/  @P0 BRA `(.L_x_1) ;  /* 0x0000000000200947 */ /* 0x006fea0003800000 */
[----:B------:R-:W-:Y:S02]  /*00b0*/  ULDC.64 UR4, c[0x0][0x198] ;  /* 0x0000660000047ab9 */ /* 0x000fe40000000a00 */
[----:B------:R-:W-:Y:S02]  /*00c0*/  UIADD3 UR6, UP0, UR4, 0xf0, URZ ;  /* 0x000000f004067890 */ /* 0x000fe4000ff1e03f */
[----:B------:R-:W-:Y:S02]  /*00d0*/  UIADD3 UR4, UP1, UR4, 0x1f0, URZ ;  /* 0x000001f004047890 */ /* 0x000fe4000ff3e03f */
[----:B------:R-:W-:Y:S02]  /*00e0*/  UIADD3.X UR7, URZ, UR5, URZ, UP0, !UPT ;  /* 0x000000053f077290 */ /* 0x000fe400087fe43f */
[----:B------:R-:W-:-:S07]  /*00f0*/  UIADD3.X UR5, URZ, UR5, URZ, UP1, !UPT ;  /* 0x000000053f057290 */ /* 0x000fce0008ffe43f */
[----:B------:R0:W-:Y:S02]  /*0100*/  UTMACCTL.PF [UR6] ;  /* 0x00000000060079b9 */ /* 0x0001e40008040000 */
[----:B------:R0:W-:Y:S02]  /*0110*/  UTMACCTL.PF [UR4] ;  /* 0x00000000040079b9 */ /* 0x0001e40008040000 */
[----:B0-----:R-:W-:Y:S01]  /*0120*/  NOP ;  /* 0x0000000000007918 */ /* 0x001fe20000000000 */
.L_x_1:
[----:B------:R-:W-:Y:S05]  /*0130*/  BSYNC B0 ;  /* 0x0000000000007941 */ /* 0x000fea0003800000 */
.L_x_0:
[----:B------:R-:W0:Y:S02]  /*0140*/  SHFL.IDX PT, R9, R0, RZ, 0x1f ;  /* 0x00001fff00097589 */ /* 0x000e2400000e0000 */
[----:B0-----:R-:W-:-:S13]  /*0150*/  ISETP.NE.AND P0, PT, R9, RZ, PT ;  /* 0x000000ff0900720c */ /* 0x001fda0003f05270 */
[----:B------:R-:W-:Y:S05]  /*0160*/  @P0 BRA `(.L_x_2) ;  /* 0x0000000000700947 */ /* 0x000fea0003800000 */
[----:B------:R-:W0:Y:S01]  /*0170*/  S2UR UR8, SR_CgaCtaId ;  /* 0x00000000000879c3 */ /* 0x000e220000008800 */
[----:B------:R-:W-:Y:S01]  /*0180*/  UMOV UR4, 0x400 ;  /* 0x0000040000047882 */ /* 0x000fe20000000000 */
[----:B------:R-:W-:Y:S01]  /*0190*/  UMOV UR5, 0x1 ;  /* 0x0000000100057882 */ /* 0x000fe20000000000 */
[----:B------:R-:W-:Y:S01]  /*01a0*/  UMOV UR6, 0x2 ;  /* 0x0000000200067882 */ /* 0x000fe20000000000 */
[----:B------:R-:W-:Y:S01]  /*01b0*/  ELECT P0, URZ, PT ;  /* 0x00000000003f782f */ /* 0x000fe20003800000 */
[----:B------:R-:W-:-:S04]  /*01c0*/  UIADD3 UR6, -UR6, 0x100000, URZ ;  /* 0x0010000006067890 */ /* 0x000fc8000fffe13f */
[----:B------:R-:W-:Y:S02]  /*01d0*/  USHF.L.U32 UR7, UR6, 0xb, URZ ;  /* 0x0000000b06077899 */ /* 0x000fe4000800063f */
[----:B------:R-:W-:Y:S02]  /*01e0*/  USHF.L.U32 UR6, UR6, 0x1, URZ ;  /* 0x0000000106067899 */ /* 0x000fe4000800063f */
[----:B0-----:R-:W-:Y:S02]  /*01f0*/  ULEA UR8, UR8, UR4, 0x18 ;  /* 0x0000000408087291 */ /* 0x001fe4000f8ec03f */
[----:B------:R-:W-:-:S04]  /*0200*/  UIADD3 UR4, -UR5, 0x100000, URZ ;  /* 0x0010000005047890 */ /* 0x000fc8000fffe13f */
[----:B------:R-:W-:Y:S02]  /*0210*/  USHF.L.U32 UR5, UR4, 0xb, URZ ;  /* 0x0000000b04057899 */ /* 0x000fe4000800063f */
[----:B------:R-:W-:Y:S01]  /*0220*/  USHF.L.U32 UR4, UR4, 0x1, URZ ;  /* 0x0000000104047899 */ /* 0x000fe2000800063f */
[----:B------:R-:W0:Y:S11]  /*0230*/  FENCE.VIEW.ASYNC.S ;  /* 0x00000000000073c6 */ /* 0x000e360000000000 */
[----:B0-----:R0:W1:Y:S01]  /*0240*/  SYNCS.EXCH.64 URZ, [UR8], UR4 ;  /* 0x00000004083f75b2 */ /* 0x0010620008000100 */
[----:B------:R0:W2:Y:S01]  /*0250*/  SYNCS.EXCH.64 URZ, [UR8+0x38], UR6 ;  /* 0x00003806083f75b2 */ /* 0x0000a20008000100 */
[----:B------:R0:W3:Y:S01]  /*0260*/  SYNCS.EXCH.64 URZ, [UR8+0x8], UR4 ;  /* 0x00000804083f75b2 */ /* 0x0000e20008000100 */
[----:B------:R0:W4:Y:S01]  /*0270*/  SYNCS.EXCH.64 URZ, [UR8+0x40], UR6 ;  /* 0x00004006083f75b2 */ /* 0x0001220008000100 */
[----:B------:R0:W0:Y:S01]  /*0280*/  SYNCS.EXCH.64 URZ, [UR8+0x10], UR4 ;  /* 0x00001004083f75b2 */ /* 0x0000220008000100 */
        /* <DEDUP_REMOVED lines=9> */
[----:B------:R-:W-:Y:S01]  /*0320*/  NOP ;  /* 0x0000000000007918 */ /* 0x000fe20000000000 */
.L_x_2:
[----:B------:R-:W5:Y:S01]  /*0330*/  SHFL.IDX PT, R12, R0, RZ, 0x1f ;  /* 0x00001fff000c7589 */ /* 0x000f6200000e0000 */
[----:B------:R-:W1:Y:S01]  /*0340*/  S2UR UR12, SR_CTAID.X ;  /* 0x00000000000c79c3 */ /* 0x000e620000002500 */
[----:B------:R-:W-:Y:S02]  /*0350*/  SHF.R.S32.HI R3, RZ, 0x1f, R4 ;  /* 0x0000001fff037819 */ /* 0x000fe40000011404 */
[----:B------:R-:W-:Y:S01]  /*0360*/  ELECT P0, URZ, PT ;  /* 0x00000000003f782f */ /* 0x000fe20003800000 */
[----:B------:R-:W2:Y:S01]  /*0370*/  SHFL.IDX PT, R11, R0, RZ, 0x1f ;  /* 0x00001fff000b7589 */ /* 0x000ea200000e0000 */
[----:B0-----:R-:W-:Y:S01]  /*0380*/  ULDC UR4, c[0x0][0x150] ;  /* 0x0000540000047ab9 */ /* 0x001fe20000000800 */
[----:B------:R-:W-:Y:S02]  /*0390*/  LEA.HI R3, R3, R4, RZ, 0x7 ;  /* 0x0000000403037211 */ /* 0x000fe400078f38ff */
[----:B------:R-:W-:Y:S01]  /*03a0*/  ELECT P1, URZ, PT ;  /* 0x00000000003f782f */ /* 0x000fe20003820000 */
[----:B------:R-:W0:Y:S01]  /*03b0*/  S2R R6, SR_CTAID.Y ;  /* 0x0000000000067919 */ /* 0x000e220000002600 */
[----:B------:R-:W3:Y:S01]  /*03c0*/  LDC R14, c[0x0][0x144] ;  /* 0x00005100ff0e7b82 */ /* 0x000ee20000000800 */
[----:B------:R-:W-:Y:S01]  /*03d0*/  LOP3.LUT R3, R3, 0xffffff80, RZ, 0xc0, !PT ;  /* 0xffffff8003037812 */ /* 0x000fe200078ec0ff */
[----:B------:R-:W-:Y:S01]  /*03e0*/  UMOV UR11, 0x80 ;  /* 0x00000080000b7882 */ /* 0x000fe20000000000 */
[----:B------:R-:W4:Y:S01]  /*03f0*/  SHFL.IDX PT, R16, R7, RZ, 0x1f ;  /* 0x00001fff07107589 */ /* 0x000f2200000e0000 */
[----:B------:R-:W-:Y:S01]  /*0400*/  NOP ;  /* 0x0000000000007918 */ /* 0x000fe20000000000 */
[----:B------:R-:W-:Y:S01]  /*0410*/  NOP ;  /* 0x0000000000007918 */ /* 0x000fe20000000000 */
[----:B------:R-:W-:Y:S01]  /*0420*/  IMAD.IADD R5, R4, 0x1, -R3 ;  /* 0x0000000104057824 */ /* 0x000fe200078e0a03 */
[C---:B------:R-:W-:Y:S01]  /*0430*/  ISETP.NE.AND P4, PT, R10.reuse, RZ, PT ;  /* 0x000000ff0a00720c */ /* 0x040fe20003f85270 */
[----:B------:R-:W4:Y:S01]  /*0440*/  LDC R15, c[0x0][0x140] ;  /* 0x00005000ff0f7b82 */ /* 0x000f220000000800 */
[----:B------:R-:W-:-:S02]  /*0450*/  VIADD R36, R10, 0xffffffff ;  /* 0xffffffff0a247836 */ /* 0x000fc40000000000 */
[----:B------:R-:W-:Y:S01]  /*0460*/  SHF.R.S32.HI R8, RZ, 0x1f, R5 ;  /* 0x0000001fff087819 */ /* 0x000fe20000011405 */
[----:B------:R-:W-:Y:S02]  /*0470*/  IMAD.MOV.U32 R57, RZ, RZ, 0x1 ;  /* 0x00000001ff397424 */ /* 0x000fe400078e00ff */
[----:B------:R-:W-:Y:S02]  /*0480*/  ISETP.GE.U32.AND P6, PT, R36, 0x2, PT ;  /* 0x000000022400780c */ /* 0x000fe40003fc6070 */
[----:B-----5:R-:W-:Y:S01]  /*0490*/  ISETP.NE.OR P0, PT, R12, RZ, !P0 ;  /* 0x000000ff0c00720c */ /* 0x020fe20004705670 */
[----:B------:R-:W5:Y:S01]  /*04a0*/  LDC R25, c[0x0][0x148] ;  /* 0x00005200ff197b82 */ /* 0x000f620000000800 */
[----:B-1----:R-:W-:Y:S02]  /*04b0*/  I2FP.F32.U32 R12, UR12 ;  /* 0x0000000c000c7c45 */ /* 0x002fe40008201000 */
[----:B------:R-:W-:Y:S02]  /*04c0*/  LEA.HI R3, R8, R5, RZ, 0x3 ;  /* 0x0000000508037211 */ /* 0x000fe400078f18ff */
[----:B--2---:R-:W-:Y:S01]  /*04d0*/  ISETP.NE.OR P1, PT, R11, RZ, !P1 ;  /* 0x000000ff0b00720c */ /* 0x004fe20004f25670 */
[----:B------:R-:W-:Y:S01]  /*04e0*/  FMUL R13, R12, UR4 ;  /* 0x000000040c0d7c20 */ /* 0x000fe20008400000 */
[--C-:B------:R-:W-:Y:S01]  /*04f0*/  SHF.R.S32.HI R0, RZ, 0x3, R3.reuse ;  /* 0x00000003ff007819 */ /* 0x100fe20000011403 */
[----:B------:R-:W-:Y:S01]  /*0500*/  ULDC UR4, c[0x0][0x154] ;  /* 0x0000550000047ab9 */ /* 0x000fe20000000800 */
[----:B------:R-:W-:-:S02]  /*0510*/  SHF.R.S32.HI R3, RZ, 0x1f, R3 ;  /* 0x0000001fff037819 */ /* 0x000fc40000011403 */
[----:B------:R-:W-:Y:S01]  /*0520*/  SHF.R.S32.HI R12, RZ, 0x1f, R9 ;  /* 0x0000001fff0c7819 */ /* 0x000fe20000011409 */
[----:B------:R-:W1:Y:S01]  /*0530*/  F2I.U32.TRUNC.NTZ R13, R13 ;  /* 0x0000000d000d7305 */ /* 0x000e62000020f000 */
[----:B------:R-:W-:Y:S01]  /*0540*/  LEA.HI R11, R3, R0, RZ, 0x2 ;  /* 0x00000000030b7211 */ /* 0x000fe200078f10ff */
[----:B------:R-:W-:Y:S01]  /*0550*/  VOTEU.ALL UP1, P0 ;  /* 0x00000000003f7886 */ /* 0x000fe20000020000 */
[----:B------:R-:W-:Y:S01]  /*0560*/  LEA.HI R12, R12, R9, RZ, 0x2 ;  /* 0x000000090c0c7211 */ /* 0x000fe200078f10ff */
[----:B------:R-:W-:Y:S01]  /*0570*/  VOTEU.ALL UP0, P0 ;  /* 0x00000000003f7886 */ /* 0x000fe20000000000 */
[----:B------:R-:W-:Y:S01]  /*0580*/  SHF.R.S32.HI R3, RZ, 0x1f, R2 ;  /* 0x0000001fff037819 */ /* 0x000fe20000011402 */
[----:B------:R-:W-:Y:S01]  /*0590*/  VOTEU.ALL UP2, P1 ;  /* 0x00000000003f7886 */ /* 0x000fe20000840000 */
[----:B------:R-:W-:Y:S01]  /*05a0*/  LOP3.LUT R11, R11, 0xfffffffc, RZ, 0xc0, !PT ;  /* 0xfffffffc0b0b7812 */ /* 0x000fe200078ec0ff */
[----:B------:R-:W2:Y:S01]  /*05b0*/  @!UP1 S2UR UR7, SR_CgaCtaId ;  /* 0x00000000000799c3 */ /* 0x000ea20000008800 */
[----:B------:R-:W-:Y:S01]  /*05c0*/  LOP3.LUT R12, R12, 0x3ffffffc, RZ, 0xc0, !PT ;  /* 0x3ffffffc0c0c7812 */ /* 0x000fe200078ec0ff */
[----:B------:R-:W-:Y:S01]  /*05d0*/  @!UP1 UMOV UR6, 0x400 ;  /* 0x0000040000069882 */ /* 0x000fe20000000000 */
[----:B------:R-:W-:Y:S01]  /*05e0*/  LEA.HI R3, R3, R2, RZ, 0x2 ;  /* 0x0000000203037211 */ /* 0x000fe200078f10ff */
[----:B------:R-:W-:Y:S01]  /*05f0*/  IMAD.IADD R11, R0, 0x1, -R11 ;  /* 0x00000001000b7824 */ /* 0x000fe200078e0a0b */
[----:B------:R-:W-:Y:S01]  /*0600*/  @!UP2 UMOV UR9, 0x400 ;  /* 0x000004000009a882 */ /* 0x000fe20000000000 */
[----:B------:R-:W-:Y:S01]  /*0610*/  IMAD.IADD R12, R9, 0x1, -R12 ;  /* 0x00000001090c7824 */ /* 0x000fe200078e0a0c */
[----:B------:R-:W-:Y:S01]  /*0620*/  LOP3.LUT R3, R3, 0xfffffffc, RZ, 0xc0, !PT ;  /* 0xfffffffc03037812 */ /* 0x000fe200078ec0ff */
[----:B------:R-:W5:Y:S01]  /*0630*/  @!UP2 S2UR UR10, SR_CgaCtaId ;  /* 0x00000000000aa9c3 */ /* 0x000f620000008800 */
[----:B-1----:R-:W-:Y:S01]  /*0640*/  IMAD.MOV R13, RZ, RZ, -R13 ;  /* 0x000000ffff0d7224 */ /* 0x002fe200078e0a0d */
[----:B------:R-:W-:Y:S01]  /*0650*/  VOTEU.ALL UP3, P1 ;  /* 0x00000000003f7886 */ /* 0x000fe20000860000 */
[----:B------:R-:W-:Y:S01]  /*0660*/  IMAD R11, R12, 0x4, R11 ;  /* 0x000000040c0b7824 */ /* 0x000fe200078e020b */
[----:B------:R-:W-:Y:S01]  /*0670*/  VOTEU.ALL UP4, P1 ;  /* 0x00000000003f7886 */ /* 0x000fe20000880000 */
[----:B------:R-:W-:Y:S01]  /*0680*/  IMAD.IADD R9, R2, 0x1, -R3 ;  /* 0x0000000102097824 */ /* 0x000fe200078e0a03 */
[----:B0-----:R-:W-:Y:S01]  /*0690*/  I2FP.F32.U32 R2, R6 ;  /* 0x0000000600027245 */ /* 0x001fe20000201000 */
[----:B---3--:R-:W-:Y:S01]  /*06a0*/  IMAD R21, R14, R13, UR12 ;  /* 0x0000000c0e157e24 */ /* 0x008fe2000f8e020d */
[C---:B------:R-:W-:Y:S01]  /*06b0*/  LEA.HI R0, R11.reuse, R11, RZ, 0x1 ;  /* 0x0000000b0b007211 */ /* 0x040fe200078f08ff */
[C---:B------:R-:W-:Y:S01]  /*06c0*/  IMAD.SHL.U32 R56, R11.reuse, 0x4, RZ ;  /* 0x000000040b387824 */ /* 0x040fe200078e00ff */
[----:B------:R-:W-:Y:S01]  /*06d0*/  VOTEU.ALL UP5, P1 ;  /* 0x00000000003f7886 */ /* 0x000fe200008a0000 */
[----:B------:R-:W-:Y:S01]  /*06e0*/  FMUL R2, R2, UR4 ;  /* 0x0000000402027c20 */ /* 0x000fe20008400000 */
[----:B------:R-:W-:Y:S01]  /*06f0*/  LOP3.LUT R0, R0, 0xfffffffe, RZ, 0xc0, !PT ;  /* 0xfffffffe00007812 */ /* 0x000fe200078ec0ff */
[----:B------:R-:W-:Y:S01]  /*0700*/  UMOV UR4, 0x20 ;  /* 0x0000002000047882 */ /* 0x000fe20000000000 */
[----:B------:R-:W-:Y:S01]  /*0710*/  LOP3.LUT R56, R11, 0xc, R56, 0x78, !PT ;  /* 0x0000000c0b387812 */ /* 0x000fe200078e7838 */
[----:B------:R-:W-:-:S04]  /*0720*/  @!UP1 UIADD3 UR4, -UR4, 0x100000, URZ ;  /* 0x0010000004049890 */ /* 0x000fc8000fffe13f */
[----:B------:R-:W-:Y:S02]  /*0730*/  @!UP1 USHF.L.U32 UR5, UR4, 0xb, URZ ;  /* 0x0000000b04059899 */ /* 0x000fe4000800063f */
[----:B------:R-:W-:Y:S01]  /*0740*/  @!UP1 USHF.L.U32 UR4, UR4, 0x1, URZ ;  /* 0x0000000104049899 */ /* 0x000fe2000800063f */
[----:B----4-:R-:W-:Y:S01]  /*0750*/  ISETP.EQ.U32.AND P2, PT, R15, 0x1, PT ;  /* 0x000000010f00780c */ /* 0x010fe20003f42070 */
[----:B------:R-:W-:Y:S01]  /*0760*/  IMAD.IADD R0, R11, 0x1, -R0 ;  /* 0x000000010b007824 */ /* 0x000fe200078e0a00 */
[----:B------:R-:W0:Y:S01]  /*0770*/  F2I.U32.TRUNC.NTZ R2, R2 ;  /* 0x0000000200027305 */ /* 0x000e22000020f000 */
[----:B--2---:R-:W-:Y:S01]  /*0780*/  @!UP1 ULEA UR8, UR7, UR6, 0x18 ;  /* 0x0000000607089291 */ /* 0x004fe2000f8ec03f */
[----:B------:R-:W-:Y:S01]  /*0790*/  R2UR UR43, R16 ;  /* 0x00000000102b72ca */ /* 0x000fe200000e0000 */
[----:B------:R-:W-:-:S04]  /*07a0*/  @!UP2 UIADD3 UR6, -UR11, 0x100000, URZ ;  /* 0x001000000b06a890 */ /* 0x000fc8000fffe13f */
[----:B------:R-:W-:Y:S02]  /*07b0*/  @!UP2 USHF.L.U32 UR7, UR6, 0xb, URZ ;  /* 0x0000000b0607a899 */ /* 0x000fe4000800063f */
[----:B------:R-:W-:Y:S01]  /*07c0*/  @!UP2 USHF.L.U32 UR6, UR6, 0x1, URZ ;  /* 0x000000010606a899 */ /* 0x000fe2000800063f */
[----:B------:R-:W-:Y:S01]  /*07d0*/  ISETP.NE.AND P3, PT, R0, R21, PT ;  /* 0x000000150000720c */ /* 0x000fe20003f65270 */
[----:B------:R-:W-:Y:S01]  /*07e0*/  VOTEU.ALL UP1, P0 ;  /* 0x00000000003f7886 */ /* 0x000fe20000020000 */
[----:B-----5:R-:W-:Y:S01]  /*07f0*/  @!UP2 ULEA UR9, UR10, UR9, 0x18 ;  /* 0x000000090a09a291 */ /* 0x020fe2000f8ec03f */
[----:B------:R-:W-:Y:S01]  /*0800*/  LOP3.LUT P0, RZ, R5, 0x7, RZ, 0xc0, !PT ;  /* 0x0000000705ff7812 */ /* 0x000fe2000780c0ff */
[----:B------:R-:W-:Y:S01]  /*0810*/  VOTEU.ALL UP2, P1 ;  /* 0x00000000003f7886 */ /* 0x000fe20000840000 */
[----:B------:R-:W-:Y:S02]  /*0820*/  ISETP.NE.AND P1, PT, R9, 0x3, PT ;  /* 0x000000030900780c */ /* 0x000fe40003f25270 */
[----:B------:R-:W-:-:S02]  /*0830*/  ISETP.LT.U32.AND P0, PT, R56, 0x2, !P0 ;  /* 0x000000023800780c */ /* 0x000fc40004701070 */
[----:B------:R-:W-:Y:S01]  /*0840*/  ISETP.EQ.OR P1, PT, R9, RZ, !P1 ;  /* 0x000000ff0900720c */ /* 0x000fe20004f22670 */
[----:B------:R-:W1:Y:S02]  /*0850*/  FENCE.VIEW.ASYNC.S ;  /* 0x00000000000073c6 */ /* 0x000e640000000000 */
[----:B-1----:R1:W2:Y:S01]  /*0860*/  @!UP0 SYNCS.EXCH.64 URZ, [UR8+0xa0], UR4 ;  /* 0x0000a004083f85b2 */ /* 0x0022a20008000100 */
[----:B0-----:R-:W-:Y:S01]  /*0870*/  IMAD.MOV R20, RZ, RZ, -R2 ;  /* 0x000000ffff147224 */ /* 0x001fe200078e0a02 */
[----:B------:R-:W-:-:S03]  /*0880*/  @P3 LEA.HI R0, R56, R56, RZ, 0x1 ;  /* 0x0000003838003211 */ /* 0x000fc600078f08ff */
[----:B------:R-:W-:Y:S01]  /*0890*/  IMAD R3, R25, R20, R6 ;  /* 0x0000001419037224 */ /* 0x000fe200078e0206 */
[----:B------:R-:W-:Y:S02]  /*08a0*/  ISETP.EQ.AND P1, PT, R10, RZ, P1 ;  /* 0x000000ff0a00720c */ /* 0x000fe40000f22270 */
[----:B------:R-:W-:Y:S02]  /*08b0*/  @P3 SHF.R.S32.HI R0, RZ, 0x1, R0 ;  /* 0x00000001ff003819 */ /* 0x000fe40000011400 */
[----:B------:R-:W-:Y:S02]  /*08c0*/  SEL R23, RZ, 0x1, !P1 ;  /* 0x00000001ff177807 */ /* 0x000fe40004800000 */
[----:B------:R-:W-:Y:S02]  /*08d0*/  @P3 ISETP.NE.AND P5, PT, R0, R3, PT ;  /* 0x000000030000320c */ /* 0x000fe40003fa5270 */
[----:B------:R-:W-:Y:S01]  /*08e0*/  SEL R0, RZ, 0x1, !P0 ;  /* 0x00000001ff007807 */ /* 0x000fe20004000000 */
[----:B------:R1:W0:Y:S01]  /*08f0*/  @!UP1 SYNCS.EXCH.64 URZ, [UR8+0xa8], UR4 ;  /* 0x0000a804083f95b2 */ /* 0x0002220008000100 */
[----:B------:R-:W-:Y:S01]  /*0900*/  NOP ;  /* 0x0000000000007918 */ /* 0x000fe20000000000 */
[----:B------:R-:W-:-:S02]  /*0910*/  @P3 SEL R57, RZ, 0x1, P5 ;  /* 0x00000001ff393807 */ /* 0x000fc40002800000 */
[----:B------:R-:W-:Y:S02]  /*0920*/  SEL R23, R23, 0x2, P6 ;  /* 0x0000000217177807 */ /* 0x000fe40003000000 */
[----:B------:R-:W-:Y:S01]  /*0930*/  LOP3.LUT R57, R57, R0, RZ, 0xc0, !PT ;  /* 0x0000000039397212 */ /* 0x000fe200078ec0ff */
[----:B------:R1:W3:Y:S01]  /*0940*/  @!UP2 SYNCS.EXCH.64 URZ, [UR9+0x80], UR6 ;  /* 0x00008006093fa5b2 */ /* 0x0002e20008000100 */
[----:B------:R1:W4:Y:S01]  /*0950*/  @!UP3 SYNCS.EXCH.64 URZ, [UR9+0x88], UR6 ;  /* 0x00008806093fb5b2 */ /* 0x0003220008000100 */
[----:B------:R1:W0:Y:S01]  /*0960*/  @!UP4 SYNCS.EXCH.64 URZ, [UR9+0x90], UR6 ;  /* 0x00009006093fc5b2 */ /* 0x0002220008000100 */
[----:B------:R1:W0:Y:S01]  /*0970*/  @!UP5 SYNCS.EXCH.64 URZ, [UR9+0x98], UR6 ;  /* 0x00009806093fd5b2 */ /* 0x0002220008000100 */
[----:B------:R-:W-:Y:S01]  /*0980*/  NOP ;  /* 0x0000000000007918 */ /* 0x000fe20000000000 */
[----:B-12---:R-:W-:Y:S05]  /*0990*/  @!P2 BRA `(.L_x_3) ;  /* 0x000000000008a947 */ /* 0x006fea0003800000 */
[----:B0--34-:R-:W-:Y:S01]  /*09a0*/  UCGABAR_ARV ;  /* 0x00000000000079c7 */ /* 0x019fe20008000000 */
[----:B------:R-:W-:Y:S05]  /*09b0*/  BRA `(.L_x_4) ;  /* 0x0000000000047947 */ /* 0x000fea0003800000 */
.L_x_3:
[----:B0--34-:R-:W-:Y:S01]  /*09c0*/  NOP ;  /* 0x0000000000007918 */ /* 0x019fe20000000000 */
.L_x_4:
[----:B------:R-:W-:Y:S01]  /*09d0*/  ULDC.64 UR4, c[0x0][0x598] ;  /* 0x0001660000047ab9 */ /* 0x000fe20000000a00 */
[----:B------:R-:W-:Y:S01]  /*09e0*/  ULDC.64 UR36, c[0x0][0x208] ;  /* 0x0000820000247ab9 */ /* 0x000fe20000000a00 */
[----:B------:R-:W-:-:S04]  /*09f0*/  ISETP.NE.U32.AND P0, PT, RZ, UR4, PT ;  /* 0x00000004ff007c0c */ /* 0x000fc8000bf05070 */
[----:B------:R-:W-:-:S13]  /*0a00*/  ISETP.NE.AND.EX P0, PT, RZ, UR5, PT, P0 ;  /* 0x00000005ff007c0c */ /* 0x000fda000bf05300 */
[----:B------:R-:W-:Y:S05]  /*0a10*/  @!P0 BRA `(.L_x_5) ;  /* 0x00000000001c8947 */ /* 0x000fea0003800000 */
[----:B------:R-:W0:Y:S02]  /*0a20*/  LDC.64 R2, c[0x0][0x598] ;  /* 0x00016600ff027b82 */ /* 0x000e240000000a00 */
[----:B0-----:R-:W2:Y:S02]  /*0a30*/  LDG.E.64 R2, desc[UR36][R2.64] ;  /* 0x0000002402027981 */ /* 0x001ea4000c1e1b00 */
[----:B--2---:R-:W-:-:S04]  /*0a40*/  ISETP.NE.U32.AND P0, PT, R2, RZ, PT ;  /* 0x000000ff0200720c */ /* 0x004fc80003f05070 */
[----:B------:R-:W-:-:S13]  /*0a50*/  ISETP.NE.AND.EX P0, PT, R3, RZ, PT, P0 ;  /* 0x000000ff0300720c */ /* 0x000fda0003f05300 */
[----:B------:R-:W-:Y:S05]  /*0a60*/  @!P0 BRA `(.L_x_5) ;  /* 0x0000000000088947 */ /* 0x000fea0003800000 */
[----:B------:R0:W5:Y:S01]  /*0a70*/  LD.E R58, desc[UR36][R2.64] ;  /* 0x00000024023a7980 */ /* 0x000162000c101900 */
[----:B------:R-:W-:Y:S05]  /*0a80*/  BRA `(.L_x_6) ;  /* 0x0000000000247947 */ /* 0x000fea0003800000 */
.L_x_5:
[----:B------:R-:W-:Y:S02]  /*0a90*/  ULDC.64 UR4, c[0x0][0x588] ;  /* 0x0001620000047ab9 */ /* 0x000fe40000000a00 */
[----:B------:R-:W-:-:S04]  /*0aa0*/  ISETP.NE.U32.AND P0, PT, RZ, UR4, PT ;  /* 0x00000004ff007c0c */ /* 0x000fc8000bf05070 */
[----:B------:R-:W-:-:S13]  /*0ab0*/  ISETP.NE.AND.EX P0, PT, RZ, UR5, PT, P0 ;  /* 0x00000005ff007c0c */ /* 0x000fda000bf05300 */
[----:B------:R-:W-:Y:S05]  /*0ac0*/  @!P0 BRA `(.L_x_7) ;  /* 0x00000000000c8947 */ /* 0x000fea0003800000 */
[----:B------:R-:W0:Y:S02]  /*0ad0*/  LDC.64 R58, c[0x0][0x588] ;  /* 0x00016200ff3a7b82 */ /* 0x000e240000000a00 */
[----:B0-----:R1:W5:Y:S01]  /*0ae0*/  LDG.E R58, desc[UR36][R58.64] ;  /* 0x000000243a3a7981 */ /* 0x001362000c1e1900 */
[----:B------:R-:W-:Y:S05]  /*0af0*/  BRA `(.L_x_6) ;  /* 0x0000000000087947 */ /* 0x000fea0003800000 */
.L_x_7:
[----:B------:R-:W-:Y:S02]  /*0b00*/  ULDC UR4, c[0x0][0x580] ;  /* 0x0001600000047ab9 */ /* 0x000fe40000000800 */
[----:B------:R-:W-:-:S07]  /*0b10*/  IMAD.U32 R58, RZ, RZ, UR4 ;  /* 0x00000004ff3a7e24 */ /* 0x000fce000f8e00ff */
.L_x_6:
[----:B------:R-:W-:Y:S02]  /*0b20*/  ULDC.64 UR4, c[0x0][0x5a0] ;  /* 0x0001680000047ab9 */ /* 0x000fe40000000a00 */
[----:B------:R-:W-:-:S04]  /*0b30*/  ISETP.NE.U32.AND P0, PT, RZ, UR4, PT ;  /* 0x00000004ff007c0c */ /* 0x000fc8000bf05070 */
[----:B------:R-:W-:-:S13]  /*0b40*/  ISETP.NE.AND.EX P0, PT, RZ, UR5, PT, P0 ;  /* 0x00000005ff007c0c */ /* 0x000fda000bf05300 */
[----:B------:R-:W-:Y:S05]  /*0b50*/  @!P0 BRA `(.L_x_8) ;  /* 0x00000000001c8947 */ /* 0x000fea0003800000 */
[----:B0-----:R-:W0:Y:S02]  /*0b60*/  LDC.64 R2, c[0x0][0x5a0] ;  /* 0x00016800ff027b82 */ /* 0x001e240000000a00 */
[----:B0-----:R-:W2:Y:S02]  /*0b70*/  LDG.E.64 R2, desc[UR36][R2.64] ;  /* 0x0000002402027981 */ /* 0x001ea4000c1e1b00 */
[----:B--2---:R-:W-:-:S04]  /*0b80*/  ISETP.NE.U32.AND P0, PT, R2, RZ, PT ;  /* 0x000000ff0200720c */ /* 0x004fc80003f05070 */
[----:B------:R-:W-:-:S13]  /*0b90*/  ISETP.NE.AND.EX P0, PT, R3, RZ, PT, P0 ;  /* 0x000000ff0300720c */ /* 0x000fda0003f05300 */
[----:B------:R-:W-:Y:S05]  /*0ba0*/  @!P0 BRA `(.L_x_8) ;  /* 0x0000000000088947 */ /* 0x000fea0003800000 */
[----:B-1----:R0:W5:Y:S01]  /*0bb0*/  LD.E R59, desc[UR36][R2.64] ;  /* 0x00000024023b7980 */ /* 0x002162000c101900 */
[----:B------:R-:W-:Y:S05]  /*0bc0*/  BRA `(.L_x_9) ;  /* 0x0000000000247947 */ /* 0x000fea0003800000 */
.L_x_8:
[----:B------:R-:W-:Y:S02]  /*0bd0*/  ULDC.64 UR4, c[0x0][0x590] ;  /* 0x0001640000047ab9 */ /* 0x000fe40000000a00 */
[----:B------:R-:W-:-:S04]  /*0be0*/  ISETP.NE.U32.AND P0, PT, RZ, UR4, PT ;  /* 0x00000004ff007c0c */ /* 0x000fc8000bf05070 */
[----:B------:R-:W-:-:S13]  /*0bf0*/  ISETP.NE.AND.EX P0, PT, RZ, UR5, PT, P0 ;  /* 0x00000005ff007c0c */ /* 0x000fda000bf05300 */
[----:B------:R-:W-:Y:S05]  /*0c00*/  @!P0 BRA `(.L_x_10) ;  /* 0x00000000000c8947 */ /* 0x000fea0003800000 */
[----:B0-----:R-:W1:Y:S02]  /*0c10*/  LDC.64 R2, c[0x0][0x590] ;  /* 0x00016400ff027b82 */ /* 0x001e640000000a00 */
[----:B-1----:R1:W5:Y:S01]  /*0c20*/  LDG.E R59, desc[UR36][R2.64] ;  /* 0x00000024023b7981 */ /* 0x002362000c1e1900 */
[----:B------:R-:W-:Y:S05]  /*0c30*/  BRA `(.L_x_9) ;  /* 0x0000000000087947 */ /* 0x000fea0003800000 */
.L_x_10:
[----:B------:R-:W-:Y:S02]  /*0c40*/  ULDC UR4, c[0x0][0x584] ;  /* 0x0001610000047ab9 */ /* 0x000fe40000000800 */
[----:B-1----:R-:W-:-:S07]  /*0c50*/  IMAD.U32 R59, RZ, RZ, UR4 ;  /* 0x00000004ff3b7e24 */ /* 0x002fce000f8e00ff */
.L_x_9:
[----:B01----:R-:W0:Y:S01]  /*0c60*/  LDC R2, c[0x0][0x65c] ;  /* 0x00019700ff027b82 */ /* 0x003e220000000800 */
[----:B------:R-:W-:Y:S01]  /*0c70*/  ULDC UR6, c[0x0][0x28c] ;  /* 0x0000a30000067ab9 */ /* 0x000fe20000000800 */
[----:B------:R-:W-:Y:S01]  /*0c80*/  ISETP.NE.AND P0, PT, R10, 0x2, PT ;  /* 0x000000020a00780c */ /* 0x000fe20003f05270 */
[----:B------:R-:W-:Y:S01]  /*0c90*/  UIADD3 UR6, UR6, 0x3f, URZ ;  /* 0x0000003f06067890 */ /* 0x000fe2000fffe03f */
[----:B------:R-:W-:Y:S01]  /*0ca0*/  IMAD.U32 R10, RZ, RZ, UR12 ;  /* 0x0000000cff0a7e24 */ /* 0x000fe2000f8e00ff */
[----:B------:R-:W-:Y:S01]  /*0cb0*/  UMOV UR38, URZ ;  /* 0x0000003f00267c82 */ /* 0x000fe20008000000 */
[----:B------:R-:W-:Y:S01]  /*0cc0*/  UMOV UR39, URZ ;  /* 0x0000003f00277c82 */ /* 0x000fe20008000000 */
[----:B------:R-:W-:Y:S01]  /*0cd0*/  USHF.R.S32.HI UR7, URZ, 0x1f, UR6 ;  /* 0x0000001f3f077899 */ /* 0x000fe20008011406 */
[----:B------:R-:W-:-:S03]  /*0ce0*/  ULDC.64 UR8, c[0x0][0x650] ;  /* 0x0001940000087ab9 */ /* 0x000fc60000000a00 */
[----:B------:R-:W-:-:S04]  /*0cf0*/  ULEA.HI UR7, UR7, UR6, URZ, 0x6 ;  /* 0x0000000607077291 */ /* 0x000fc8000f8f303f */
[----:B------:R-:W-:Y:S01]  /*0d00*/  USHF.R.S32.HI UR40, URZ, 0x6, UR7 ;  /* 0x000000063f287899 */ /* 0x000fe20008011407 */
[----:B0-----:R-:W-:-:S13]  /*0d10*/  ISETP.NE.AND P1, PT, R2, 0x1, PT ;  /* 0x000000010200780c */ /* 0x001fda0003f25270 */
[----:B------:R-:W0:Y:S01]  /*0d20*/  @P1 LDC R17, c[0x0][0x10] ;  /* 0x00000400ff111b82 */ /* 0x000e220000000800 */
[----:B------:R-:W-:Y:S02]  /*0d30*/  @P1 IMAD.MOV.U32 R7, RZ, RZ, RZ ;  /* 0x000000ffff071224 */ /* 0x000fe400078e00ff */
[----:B------:R-:W-:-:S05]  /*0d40*/  @P1 IMAD.MOV.U32 R11, RZ, RZ, RZ ;  /* 0x000000ffff0b1224 */ /* 0x000fca00078e00ff */
[----:B------:R-:W1:Y:S01]  /*0d50*/  @!P1 LDC R3, c[0x0][0xc] ;  /* 0x00000300ff039b82 */ /* 0x000e620000000800 */
[----:B------:R-:W-:Y:S01]  /*0d60*/  ULDC UR4, c[0x0][0xc] ;  /* 0x0000030000047ab9 */ /* 0x000fe20000000800 */
[----:B------:R-:W-:Y:S02]  /*0d70*/  ULDC UR5, c[0x0][0x10] ;  /* 0x0000040000057ab9 */ /* 0x000fe40000000800 */
[----:B------:R-:W-:-:S04]  /*0d80*/  UIMAD.WIDE.U32 UR4, UR4, UR5, URZ ;  /* 0x00000005040472a5 */ /* 0x000fc8000f8e003f */
[----:B------:R-:W2:Y:S01]  /*0d90*/  LDC R0, c[0x0][0x14] ;  /* 0x00000500ff007b82 */ /* 0x000ea20000000800 */
[----:B0-----:R-:W-:-:S04]  /*0da0*/  @P1 IMAD.WIDE.U32 R16, R17, UR12, R6 ;  /* 0x0000000c11101c25 */ /* 0x001fc8000f8e0006 */
[----:B------:R-:W-:Y:S02]  /*0db0*/  @P1 IMAD.IADD R17, R17, 0x1, R11 ;  /* 0x0000000111111824 */ /* 0x000fe400078e020b */
[----:B------:R-:W-:Y:S02]  /*0dc0*/  IMAD.MOV.U32 R11, RZ, RZ, RZ ;  /* 0x000000ffff0b7224 */ /* 0x000fe400078e00ff */
[----:B-1----:R-:W-:-:S04]  /*0dd0*/  @!P1 IMAD.WIDE.U32 R10, R6, R3, R10 ;  /* 0x00000003060a9225 */ /* 0x002fc800078e000a */
[----:B------:R-:W-:Y:S02]  /*0de0*/  @!P1 IMAD.MOV.U32 R16, RZ, RZ, R10 ;  /* 0x000000ffff109224 */ /* 0x000fe400078e000a */
[----:B--2---:R-:W-:-:S04]  /*0df0*/  IMAD.WIDE.U32 R12, R0, UR4, RZ ;  /* 0x00000004000c7c25 */ /* 0x004fc8000f8e00ff */
[----:B------:R-:W-:Y:S01]  /*0e00*/  IMAD R3, R0, UR5, RZ ;  /* 0x0000000500037c24 */ /* 0x000fe2000f8e02ff */
[----:B------:R0:W-:Y:S01]  /*0e10*/  STL.64 [R1], R12 ;  /* 0x0000000c01007387 */ /* 0x0001e20000100a00 */
[----:B------:R-:W-:Y:S02]  /*0e20*/  @!P1 IMAD.MOV.U32 R17, RZ, RZ, R11 ;  /* 0x000000ffff119224 */ /* 0x000fe400078e000b */
[----:B------:R-:W-:Y:S01]  /*0e30*/  IMAD.IADD R0, R13, 0x1, R3 ;  /* 0x000000010d007824 */ /* 0x000fe200078e0203 */
[----:B------:R-:W-:Y:S06]  /*0e40*/  @P0 BRA `(.L_x_11) ;  /* 0x0000000000280947 */ /* 0x000fec0003800000 */
[----:B------:R-:W-:Y:S01]  /*0e50*/  UIMAD.WIDE.U32 UR4, UR40, 0x24924925, URZ ;  /* 0x24924925280478a5 */ /* 0x000fe2000f8e003f */
[----:B------:R-:W-:Y:S01]  /*0e60*/  IADD3 R16, P0, R16, R12, RZ ;  /* 0x0000000c10107210 */ /* 0x000fe20007f1e0ff */
[----:B------:R-:W-:Y:S02]  /*0e70*/  UISETP.GE.U32.AND UP0, UPT, UR40, 0x7, UPT ;  /* 0x000000072800788c */ /* 0x000fe4000bf06070 */
[----:B------:R-:W-:Y:S02]  /*0e80*/  UIADD3 UR4, -UR5, UR40, URZ ;  /* 0x0000002805047290 */ /* 0x000fe4000fffe13f */
[----:B------:R-:W-:Y:S01]  /*0e90*/  IMAD.X R17, R0, 0x1, R17, P0 ;  /* 0x0000000100117824 */ /* 0x000fe200000e0611 */
[----:B------:R-:W-:Y:S01]  /*0ea0*/  UMOV UR39, URZ ;  /* 0x0000003f00277c82 */ /* 0x000fe20008000000 */
[----:B------:R-:W-:-:S04]  /*0eb0*/  ULEA.HI UR4, UR4, UR5, URZ, 0x1f ;  /* 0x0000000504047291 */ /* 0x000fc8000f8ff83f */
[----:B------:R-:W-:-:S04]  /*0ec0*/  USHF.R.U32.HI UR4, URZ, 0x2, UR4 ;  /* 0x000000023f047899 */ /* 0x000fc80008011604 */
[----:B------:R-:W-:Y:S02]  /*0ed0*/  @UP0 ULOP3.LUT UR39, UR4, 0x1, URZ, 0xc0, !UPT ;  /* 0x0000000104270892 */ /* 0x000fe4000f8ec03f */
[----:B------:R-:W-:-:S12]  /*0ee0*/  UIMAD UR38, UR4, -0x7, UR40 ;  /* 0xfffffff9042678a4 */ /* 0x000fd8000f8e0228 */
.L_x_11:
[----:B------:R-:W-:Y:S01]  /*0ef0*/  ISETP.GE.U32.AND P0, PT, R16, UR8, PT ;  /* 0x0000000810007c0c */ /* 0x000fe2000bf06070 */
[----:B------:R-:W-:Y:S01]  /*0f00*/  IMAD.MOV.U32 R22, RZ, RZ, -0x1 ;  /* 0xffffffffff167424 */ /* 0x000fe200078e00ff */
[----:B------:R-:W-:Y:S01]  /*0f10*/  PRMT R3, RZ, 0x7610, R3 ;  /* 0x00007610ff037816 */ /* 0x000fe20000000003 */
[----:B------:R-:W-:Y:S01]  /*0f20*/  IMAD.MOV.U32 R18, RZ, RZ, -0x1 ;  /* 0xffffffffff127424 */ /* 0x000fe200078e00ff */
[----:B------:R-:W-:Y:S01]  /*0f30*/  ISETP.GE.U32.AND.EX P0, PT, R17, UR9, PT, P0 ;  /* 0x0000000911007c0c */ /* 0x000fe2000bf06100 */
[----:B------:R-:W-:-:S12]  /*0f40*/  IMAD.MOV.U32 R19, RZ, RZ, -0x1 ;  /* 0xffffffffff137424 */ /* 0x000fd800078e00ff */
[----:B------:R-:W-:Y:S05]  /*0f50*/  @P0 BRA `(.L_x_12) ;  /* 0x0000000400280947 */ /* 0x000fea0003800000 */
[----:B------:R-:W1:Y:S01]  /*0f60*/  LDC.64 R26, c[0x0][0x628] ;  /* 0x00018a00ff1a7b82 */ /* 0x000e620000000a00 */
[----:B------:R-:W-:Y:S02]  /*0f70*/  IMAD.MOV.U32 R10, RZ, RZ, R16 ;  /* 0x000000ffff0a7224 */ /* 0x000fe400078e0010 */
[----:B------:R-:W-:-:S05]  /*0f80*/  IMAD.MOV.U32 R11, RZ, RZ, R17 ;  /* 0x000000ffff0b7224 */ /* 0x000fca00078e0011 */
[----:B------:R-:W2:Y:S08]  /*0f90*/  LDC R18, c[0x0][0x630] ;  /* 0x00018c00ff127b82 */ /* 0x000eb00000000800 */
[----:B------:R-:W3:Y:S01]  /*0fa0*/  LDC.64 R28, c[0x0][0x620] ;  /* 0x00018800ff1c7b82 */ /* 0x000ee20000000a00 */
[----:B-1----:R-:W-:-:S04]  /*0fb0*/  ISETP.NE.U32.AND P0, PT, R26, RZ, PT ;  /* 0x000000ff1a00720c */ /* 0x002fc80003f05070 */
[----:B------:R-:W-:-:S13]  /*0fc0*/  ISETP.NE.AND.EX P0, PT, R27, RZ, PT, P0 ;  /* 0x000000ff1b00720c */ /* 0x000fda0003f05300 */
[----:B--23--:R-:W-:Y:S05]  /*0fd0*/  @!P0 BRA `(.L_x_13) ;  /* 0x0000000000288947 */ /* 0x00cfea0003800000 */
[----:B------:R-:W1:Y:S02]  /*0fe0*/  LDC R3, c[0x0][0x634] ;  /* 0x00018d00ff037b82 */ /* 0x000e640000000800 */
[----:B-1----:R-:W-:-:S05]  /*0ff0*/  IADD3 R3, P0, R16, R3, RZ ;  /* 0x0000000310037210 */ /* 0x002fca0007f1e0ff */
[----:B------:R-:W-:-:S04]  /*1000*/  IMAD.X R19, RZ, RZ, R17, P0 ;  /* 0x000000ffff137224 */ /* 0x000fc800000e0611 */
[----:B------:R-:W-:-:S04]  /*1010*/  IMAD.WIDE.U32 R10, R19, R26, RZ ;  /* 0x0000001a130a7225 */ /* 0x000fc800078e00ff */
[----:B0-----:R-:W-:-:S04]  /*1020*/  IMAD.WIDE.U32 R12, P0, R3, R27, R10 ;  /* 0x0000001b030c7225 */ /* 0x001fc8000780000a */
[----:B------:R-:W-:-:S04]  /*1030*/  IMAD.WIDE.U32 R10, R3, R26, RZ ;  /* 0x0000001a030a7225 */ /* 0x000fc800078e00ff */
[----:B------:R-:W-:Y:S01]  /*1040*/  IMAD.X R15, RZ, RZ, RZ, P0 ;  /* 0x000000ffff0f7224 */ /* 0x000fe200000e06ff */
[----:B------:R-:W-:Y:S01]  /*1050*/  IADD3 RZ, P0, R11, R12, RZ ;  /* 0x0000000c0bff7210 */ /* 0x000fe20007f1e0ff */
[----:B------:R-:W-:-:S04]  /*1060*/  IMAD.MOV.U32 R14, RZ, RZ, R13 ;  /* 0x000000ffff0e7224 */ /* 0x000fc800078e000d */
[----:B------:R-:W-:-:S08]  /*1070*/  IMAD.WIDE.U32.X R10, R19, R27, R14, P0 ;  /* 0x0000001b130a7225 */ /* 0x000fd000000e040e */
.L_x_13:
[----:B------:R-:W1:Y:S01]  /*1080*/  LDC.64 R32, c[0x0][0x640] ;  /* 0x00019000ff207b82 */ /* 0x000e620000000a00 */
[-CC-:B------:R-:W-:Y:S02]  /*1090*/  SHF.R.U64 R30, R10, R18.reuse, R11.reuse ;  /* 0x000000120a1e7219 */ /* 0x180fe4000000120b */
[----:B------:R-:W-:Y:S02]  /*10a0*/  SHF.R.U32.HI R3, RZ, R18, R11 ;  /* 0x00000012ff037219 */ /* 0x000fe4000001160b */
[----:B0-----:R-:W-:-:S03]  /*10b0*/  IADD3 R13, P0, RZ, -R30, RZ ;  /* 0x8000001eff0d7210 */ /* 0x001fc60007f1e0ff */
[----:B------:R-:W0:Y:S02]  /*10c0*/  LDC R14, c[0x0][0x618] ;  /* 0x00018600ff0e7b82 */ /* 0x000e240000000800 */
[----:B------:R-:W-:Y:S02]  /*10d0*/  IMAD.X R3, RZ, RZ, ~R3, P0 ;  /* 0x000000ffff037224 */ /* 0x000fe400000e0e03 */
[----:B------:R-:W-:-:S04]  /*10e0*/  IMAD.WIDE.U32 R10, R13, R28, R16 ;  /* 0x0000001c0d0a7225 */ /* 0x000fc800078e0010 */
[----:B------:R-:W2:Y:S01]  /*10f0*/  LDC R15, c[0x0][0x608] ;  /* 0x00018200ff0f7b82 */ /* 0x000ea20000000800 */
[----:B------:R-:W-:Y:S02]  /*1100*/  IMAD R12, R3, R28, RZ ;  /* 0x0000001c030c7224 */ /* 0x000fe400078e02ff */
[----:B------:R-:W-:Y:S02]  /*1110*/  IMAD.MOV.U32 R28, RZ, RZ, 0x1 ;  /* 0x00000001ff1c7424 */ /* 0x000fe400078e00ff */
[----:B------:R-:W-:Y:S02]  /*1120*/  IMAD R3, R13, R29, R12 ;  /* 0x0000001d0d037224 */ /* 0x000fe400078e020c */
[----:B------:R-:W-:Y:S01]  /*1130*/  IMAD.MOV.U32 R12, RZ, RZ, -0x1 ;  /* 0xffffffffff0c7424 */ /* 0x000fe200078e00ff */
[----:B------:R-:W3:Y:S01]  /*1140*/  LDC R31, c[0x0][0x658] ;  /* 0x00019600ff1f7b82 */ /* 0x000ee20000000800 */
[----:B------:R-:W-:Y:S01]  /*1150*/  IMAD.IADD R3, R11, 0x1, R3 ;  /* 0x000000010b037824 */ /* 0x000fe200078e0203 */
[----:B-1----:R-:W-:-:S04]  /*1160*/  ISETP.NE.U32.AND P0, PT, R32, RZ, PT ;  /* 0x000000ff2000720c */ /* 0x002fc80003f05070 */
[----:B------:R-:W-:Y:S02]  /*1170*/  ISETP.NE.AND.EX P0, PT, R33, RZ, PT, P0 ;  /* 0x000000ff2100720c */ /* 0x000fe40003f05300 */
[----:B------:R-:W1:Y:S01]  /*1180*/  LDC R24, c[0x0][0x600] ;  /* 0x00018000ff187b82 */ /* 0x000e620000000800 */
[-CC-:B0-----:R-:W-:Y:S02]  /*1190*/  SHF.R.U64 R27, R10, R14.reuse, R3.reuse ;  /* 0x0000000e0a1b7219 */ /* 0x181fe40000001203 */
[----:B------:R-:W-:-:S05]  /*11a0*/  SHF.R.U32.HI R10, RZ, R14, R3 ;  /* 0x0000000eff0a7219 */ /* 0x000fca0000011603 */
[----:B------:R-:W0:Y:S01]  /*11b0*/  LDC R22, c[0x0][0x648] ;  /* 0x00019200ff167b82 */ /* 0x000e220000000800 */
[-CC-:B--2---:R-:W-:Y:S02]  /*11c0*/  SHF.R.U64 R35, R27, R15.reuse, R10.reuse ;  /* 0x0000000f1b237219 */ /* 0x184fe4000000120a */
[----:B------:R-:W-:-:S05]  /*11d0*/  SHF.R.U32.HI R10, RZ, R15, R10 ;  /* 0x0000000fff0a7219 */ /* 0x000fca000001160a */
[----:B------:R-:W2:Y:S01]  /*11e0*/  LDC R26, c[0x0][0x638] ;  /* 0x00018e00ff1a7b82 */ /* 0x000ea20000000800 */
[-CC-:B---3--:R-:W-:Y:S02]  /*11f0*/  SHF.R.U64 R34, R35, R31.reuse, R10.reuse ;  /* 0x0000001f23227219 */ /* 0x188fe4000000120a */
[-C--:B------:R-:W-:Y:S02]  /*1200*/  SHF.L.U32 R3, R12, R31.reuse, RZ ;  /* 0x0000001f0c037219 */ /* 0x080fe400000006ff */
[----:B------:R-:W-:Y:S01]  /*1210*/  SHF.R.U32.HI R11, RZ, R31, R10 ;  /* 0x0000001fff0b7219 */ /* 0x000fe2000001160a */
[----:B------:R-:W-:Y:S01]  /*1220*/  IMAD.MOV.U32 R10, RZ, RZ, R34 ;  /* 0x000000ffff0a7224 */ /* 0x000fe200078e0022 */
[----:B------:R-:W-:Y:S01]  /*1230*/  LOP3.LUT R18, RZ, R3, RZ, 0x33, !PT ;  /* 0x00000003ff127212 */ /* 0x000fe200078e33ff */
[----:B------:R-:W3:Y:S01]  /*1240*/  LDC R29, c[0x0][0x610] ;  /* 0x00018400ff1d7b82 */ /* 0x000ee20000000800 */
[----:B------:R-:W-:Y:S05]  /*1250*/  @!P0 BRA `(.L_x_14) ;  /* 0x0000000000288947 */ /* 0x000fea0003800000 */
[----:B------:R-:W4:Y:S02]  /*1260*/  LDC R3, c[0x0][0x64c] ;  /* 0x00019300ff037b82 */ /* 0x000f240000000800 */
[----:B----4-:R-:W-:-:S05]  /*1270*/  IADD3 R3, P0, R34, R3, RZ ;  /* 0x0000000322037210 */ /* 0x010fca0007f1e0ff */
[----:B------:R-:W-:-:S04]  /*1280*/  IMAD.X R19, RZ, RZ, R11, P0 ;  /* 0x000000ffff137224 */ /* 0x000fc800000e060b */
[----:B------:R-:W-:-:S04]  /*1290*/  IMAD.WIDE.U32 R10, R19, R32, RZ ;  /* 0x00000020130a7225 */ /* 0x000fc800078e00ff */
[----:B------:R-:W-:-:S04]  /*12a0*/  IMAD.WIDE.U32 R12, P0, R3, R33, R10 ;  /* 0x00000021030c7225 */ /* 0x000fc8000780000a */
[----:B------:R-:W-:-:S04]  /*12b0*/  IMAD.WIDE.U32 R10, R3, R32, RZ ;  /* 0x00000020030a7225 */ /* 0x000fc800078e00ff */
[----:B------:R-:W-:Y:S01]  /*12c0*/  IMAD.X R15, RZ, RZ, RZ, P0 ;  /* 0x000000ffff0f7224 */ /* 0x000fe200000e06ff */
[----:B------:R-:W-:Y:S01]  /*12d0*/  IADD3 RZ, P0, R11, R12, RZ ;  /* 0x0000000c0bff7210 */ /* 0x000fe20007f1e0ff */
[----:B------:R-:W-:-:S04]  /*12e0*/  IMAD.MOV.U32 R14, RZ, RZ, R13 ;  /* 0x000000ffff0e7224 */ /* 0x000fc800078e000d */
[----:B------:R-:W-:-:S08]  /*12f0*/  IMAD.WIDE.U32.X R10, R19, R33, R14, P0 ;  /* 0x00000021130a7225 */ /* 0x000fd000000e040e */
.L_x_14:
[----:B0-----:R-:W-:Y:S01]  /*1300*/  SHF.R.U64 R7, R10, R22, R11 ;  /* 0x000000160a077219 */ /* 0x001fe2000000120b */
[----:B-1----:R-:W-:Y:S01]  /*1310*/  VIADD R10, R24, 0xffffffff ;  /* 0xffffffff180a7836 */ /* 0x002fe20000000000 */
[----:B------:R-:W-:Y:S01]  /*1320*/  SHF.L.U32 R3, R28, R31, RZ ;  /* 0x0000001f1c037219 */ /* 0x000fe200000006ff */
[----:B------:R-:W-:Y:S01]  /*1330*/  @P1 IMAD R21, R25, R20, R6 ;  /* 0x0000001419151224 */ /* 0x000fe200078e0206 */
[----:B------:R-:W-:Y:S01]  /*1340*/  LOP3.LUT R18, R35, R18, RZ, 0xc0, !PT ;  /* 0x0000001223127212 */ /* 0x000fe200078ec0ff */
[----:B------:R-:W-:Y:S02]  /*1350*/  IMAD.MOV R11, RZ, RZ, -R7 ;  /* 0x000000ffff0b7224 */ /* 0x000fe400078e0a07 */
[----:B------:R-:W-:Y:S02]  /*1360*/  IMAD.MOV.U32 R6, RZ, RZ, 0x1 ;  /* 0x00000001ff067424 */ /* 0x000fe400078e00ff */
[----:B------:R-:W-:Y:S01]  /*1370*/  IMAD R18, R3, R7, R18 ;  /* 0x0000000703127224 */ /* 0x000fe200078e0212 */
[----:B------:R-:W-:Y:S01]  /*1380*/  LOP3.LUT R7, R27, R10, RZ, 0xc0, !PT ;  /* 0x0000000a1b077212 */ /* 0x000fe200078ec0ff */
[----:B--2---:R-:W-:-:S02]  /*1390*/  IMAD R3, R11, R26, R34 ;  /* 0x0000001a0b037224 */ /* 0x004fc400078e0222 */
[----:B---3--:R-:W-:Y:S02]  /*13a0*/  IMAD R22, R18, R29, R21 ;  /* 0x0000001d12167224 */ /* 0x008fe400078e0215 */
[----:B------:R-:W-:Y:S01]  /*13b0*/  IMAD R7, R3, R24, R7 ;  /* 0x0000001803077224 */ /* 0x000fe200078e0207 */
[----:B------:R-:W-:Y:S01]  /*13c0*/  PRMT R3, R6, 0x7610, R3 ;  /* 0x0000761006037816 */ /* 0x000fe20000000003 */
[----:B------:R-:W-:-:S03]  /*13d0*/  IMAD.MOV.U32 R19, RZ, RZ, R30 ;  /* 0x000000ffff137224 */ /* 0x000fc600078e001e */
[----:B------:R-:W-:Y:S02]  /*13e0*/  SEL R18, R7, R22, !P1 ;  /* 0x0000001607127207 */ /* 0x000fe40004800000 */
[----:B------:R-:W-:-:S07]  /*13f0*/  SEL R22, R22, R7, !P1 ;  /* 0x0000000716167207 */ /* 0x000fce0004800000 */
.L_x_12:
[----:B------:R-:W-:Y:S05]  /*1400*/  @!P2 BRA `(.L_x_15) ;  /* 0x00000000000ca947 */ /* 0x000fea0003800000 */
[----:B------:R-:W-:Y:S01]  /*1410*/  UCGABAR_WAIT ;  /* 0x0000000000007dc7 */ /* 0x000fe20008000000 */
[----:B------:R-:W-:Y:S01]  /*1420*/  CCTL.IVALL ;  /* 0x00000000ff00798f */ /* 0x000fe20002000000 */
[----:B------:R-:W-:Y:S05]  /*1430*/  BRA `(.L_x_16) ;  /* 0x0000000000047947 */ /* 0x000fea0003800000 */
.L_x_15:
[----:B------:R-:W-:Y:S06]  /*1440*/  BAR.SYNC.DEFER_BLOCKING 0x0 ;  /* 0x0000000000007b1d */ /* 0x000fec0000010000 */
.L_x_16:
[----:B------:R-:W-:Y:S05]  /*1450*/  @!P4 BRA `(.L_x_17) ;  /* 0x000000340070c947 */ /* 0x000fea0003800000 */
[----:B------:R-:W-:-:S13]  /*1460*/  ISETP.GT.U32.AND P0, PT, R36, 0x1, PT ;  /* 0x000000012400780c */ /* 0x000fda0003f04070 */
[----:B------:R-:W-:Y:S05]  /*1470*/  @P0 EXIT ;  /* 0x000000000000094d */ /* 0x000fea0003800000 */
.L_x_18:
[----:B------:R-:W-:-:S08]  /*1480*/  NOP ;  /* 0x0000000000007918 */ /* 0x000fd00000000000 */
[----:B------:R-:W1:Y:S02]  /*1490*/  USETMAXREG.TRY_ALLOC.CTAPOOL UP0, 0xe8 ;  /* 0x000000e8000079c8 */ /* 0x000e640008000600 */
[----:B-1----:R-:W-:-:S13]  /*14a0*/  PLOP3.LUT P0, PT, PT, PT, UP0, 0x80, 0x0 ;  /* 0x000000000000781c */ /* 0x002fda0003f0f008 */
[----:B------:R-:W-:Y:S05]  /*14b0*/  @!P0 BRA `(.L_x_18) ;  /* 0xfffffffc00f08947 */ /* 0x000fea000383ffff */
[----:B------:R-:W-:-:S13]  /*14c0*/  LOP3.LUT P0, RZ, R3, 0xff, RZ, 0xc0, !PT ;  /* 0x000000ff03ff7812 */ /* 0x000fda000780c0ff */
[----:B------:R-:W-:Y:S05]  /*14d0*/  @!P0 EXIT ;  /* 0x000000000000894d */ /* 0x000fea0003800000 */
[----:B------:R-:W2:Y:S01]  /*14e0*/  LDL.64 R6, [R1] ;  /* 0x0000000001067983 */ /* 0x000ea20000100a00 */
[CC--:B------:R-:W-:Y:S01]  /*14f0*/  LEA.HI R3, R8.reuse, R5.reuse, RZ, 0x2 ;  /* 0x0000000508037211 */ /* 0x0c0fe200078f10ff */
[----:B------:R-:W1:Y:S01]  /*1500*/  S2UR UR4, SR_CgaCtaId ;  /* 0x00000000000479c3 */ /* 0x000e620000008800 */
[----:B------:R-:W-:Y:S01]  /*1510*/  LEA.HI R8, R8, R5, RZ, 0x5 ;  /* 0x0000000508087211 */ /* 0x000fe200078f28ff */
[----:B------:R-:W-:Y:S01]  /*1520*/  UMOV UR41, 0x400 ;  /* 0x0000040000297882 */ /* 0x000fe20000000000 */
[----:B------:R-:W-:Y:S01]  /*1530*/  LOP3.LUT R4, R3, 0xfffffffc, RZ, 0xc0, !PT ;  /* 0xfffffffc03047812 */ /* 0x000fe200078ec0ff */
[----:B------:R-:W-:Y:S01]  /*1540*/  UISETP.LT.AND UP0, UPT, UR40, 0x1, UPT ;  /* 0x000000012800788c */ /* 0x000fe2000bf01270 */
[--C-:B------:R-:W-:Y:S01]  /*1550*/  SHF.R.S32.HI R60, RZ, 0x2, R3.reuse ;  /* 0x00000002ff3c7819 */ /* 0x100fe20000011403 */
[----:B------:R-:W-:Y:S01]  /*1560*/  UIADD3 UR5, UR43, -0x1, URZ ;  /* 0xffffffff2b057890 */ /* 0x000fe2000fffe03f */
[----:B------:R-:W-:Y:S01]  /*1570*/  SHF.R.S32.HI R3, RZ, 0x1f, R3 ;  /* 0x0000001fff037819 */ /* 0x000fe20000011403 */
[----:B------:R-:W3:Y:S01]  /*1580*/  LDC R66, c[0x0][0x658] ;  /* 0x00019600ff427b82 */ /* 0x000ee20000000800 */
[----:B------:R-:W-:Y:S01]  /*1590*/  USEL UR42, UR40, 0x1, UP0 ;  /* 0x00000001282a7887 */ /* 0x000fe20008000000 */
[----:B------:R-:W-:Y:S01]  /*15a0*/  IMAD.IADD R4, R5, 0x1, -R4 ;  /* 0x0000000105047824 */ /* 0x000fe200078e0a04 */
[----:B------:R-:W-:Y:S01]  /*15b0*/  LEA.HI R3, R3, R60, RZ, 0x3 ;  /* 0x0000003c03037211 */ /* 0x000fe200078f18ff */
[----:B------:R-:W-:Y:S01]  /*15c0*/  UISETP.NE.AND UP0, UPT, UR5, URZ, UPT ;  /* 0x0000003f0500728c */ /* 0x000fe2000bf05270 */
[----:B------:R-:W-:Y:S01]  /*15d0*/  IMAD.MOV.U32 R5, RZ, RZ, 0x1 ;  /* 0x00000001ff057424 */ /* 0x000fe200078e00ff */
[----:B------:R-:W-:Y:S01]  /*15e0*/  ULDC UR8, c[0x0][0x284] ;  /* 0x0000a10000087ab9 */ /* 0x000fe20000000800 */
[----:B------:R-:W-:Y:S01]  /*15f0*/  LOP3.LUT R3, R3, 0xfffffff8, RZ, 0xc0, !PT ;  /* 0xfffffff803037812 */ /* 0x000fe200078ec0ff */
[----:B------:R-:W4:Y:S01]  /*1600*/  LDC.64 R64, c[0x0][0x5c8] ;  /* 0x00017200ff407b82 */ /* 0x000f220000000a00 */
[----:B------:R-:W-:Y:S01]  /*1610*/  USEL UR7, URZ, 0x1, UP0 ;  /* 0x000000013f077887 */ /* 0x000fe20008000000 */
[----:B------:R-:W-:Y:S01]  /*1620*/  IMAD.SHL.U32 R62, R4, 0x2, RZ ;  /* 0x00000002043e7824 */ /* 0x000fe200078e00ff */
[----:B------:R-:W-:Y:S01]  /*1630*/  LOP3.LUT R76, R23, 0x1, RZ, 0xfc, !PT ;  /* 0x00000001174c7812 */ /* 0x000fe200078efcff */
[----:B------:R-:W-:Y:S01]  /*1640*/  IMAD.IADD R60, R60, 0x1, -R3 ;  /* 0x000000013c3c7824 */ /* 0x000fe200078e0a03 */
[----:B------:R-:W-:Y:S01]  /*1650*/  SHF.R.S32.HI R3, RZ, 0x5, R8 ;  /* 0x00000005ff037819 */ /* 0x000fe20000011408 */
[----:B------:R-:W-:Y:S01]  /*1660*/  USHF.L.U32 UR47, UR40, 0x1, URZ ;  /* 0x00000001282f7899 */ /* 0x000fe2000800063f */
[----:B------:R-:W-:Y:S01]  /*1670*/  IMAD.U32 R77, RZ, RZ, UR7 ;  /* 0x00000007ff4d7e24 */ /* 0x000fe2000f8e00ff */
[----:B------:R-:W0:Y:S01]  /*1680*/  LDC R67, c[0x0][0x288] ;  /* 0x0000a200ff437b82 */ /* 0x000e220000000800 */
[--C-:B------:R-:W-:Y:S01]  /*1690*/  SHF.R.S32.HI R61, RZ, 0x1f, R60.reuse ;  /* 0x0000001fff3d7819 */ /* 0x100fe2000001143c */
[----:B-1----:R-:W-:Y:S01]  /*16a0*/  ULEA UR41, UR4, UR41, 0x18 ;  /* 0x0000002904297291 */ /* 0x002fe2000f8ec03f */
[C---:B------:R-:W-:Y:S01]  /*16b0*/  IMAD R71, R3.reuse, -0x10, -R60 ;  /* 0xfffffff003477824 */ /* 0x040fe200078e0a3c */
[----:B------:R-:W-:Y:S01]  /*16c0*/  USHF.L.U32 UR4, UR5, 0x3, URZ ;  /* 0x0000000305047899 */ /* 0x000fe2000800063f */
[----:B------:R-:W-:Y:S01]  /*16d0*/  SHF.R.S32.HI R63, RZ, 0x1f, R62 ;  /* 0x0000001fff3f7819 */ /* 0x000fe2000001143e */
[----:B------:R-:W-:Y:S01]  /*16e0*/  IMAD.WIDE R60, R3, 0x10, R60 ;  /* 0x00000010033c7825 */ /* 0x000fe200078e023c */
[----:B------:R-:W-:Y:S01]  /*16f0*/  UIADD3 UR5, UR41, 0x180, URZ ;  /* 0x0000018029057890 */ /* 0x000fe2000fffe03f */
[----:B------:R-:W1:Y:S01]  /*1700*/  LDC R69, c[0x0][0x600] ;  /* 0x00018000ff457b82 */ /* 0x000e620000000800 */
[----:B------:R-:W-:Y:S01]  /*1710*/  UIADD3 UR6, UR41, 0x1c180, URZ ;  /* 0x0001c18029067890 */ /* 0x000fe2000fffe03f */
[----:B------:R-:W-:Y:S01]  /*1720*/  IMAD.MOV.U32 R3, RZ, RZ, -0x1 ;  /* 0xffffffffff037424 */ /* 0x000fe200078e00ff */
[----:B------:R-:W-:Y:S01]  /*1730*/  USHF.R.U32.HI UR5, URZ, 0x4, UR5 ;  /* 0x000000043f057899 */ /* 0x000fe20008011605 */
[----:B------:R-:W-:Y:S01]  /*1740*/  VIADD R71, R71, UR8 ;  /* 0x0000000847477c36 */ /* 0x000fe20008000000 */
[----:B------:R-:W-:-:S02]  /*1750*/  USHF.R.U32.HI UR6, URZ, 0x4, UR6 ;  /* 0x000000043f067899 */ /* 0x000fc40008011606 */
[-C--:B---3--:R-:W-:Y:S01]  /*1760*/  SHF.L.U32 R3, R3, R66.reuse, RZ ;  /* 0x0000004203037219 */ /* 0x088fe200000006ff */
[----:B------:R-:W-:Y:S01]  /*1770*/  UIADD3 UR48, UR41, 0x80, URZ ;  /* 0x0000008029307890 */ /* 0x000fe2000fffe03f */
[C---:B----4-:R-:W-:Y:S01]  /*1780*/  SHF.L.U64.HI R65, R64.reuse, 0x3, R65 ;  /* 0x0000000340417819 */ /* 0x050fe20000010241 */
[----:B------:R-:W-:Y:S01]  /*1790*/  ULOP3.LUT UR4, UR4, 0x8, URZ, 0xc0, !UPT ;  /* 0x0000000804047892 */ /* 0x000fe2000f8ec03f */
[----:B------:R-:W-:Y:S01]  /*17a0*/  SHF.L.U32 R66, R5, R66, RZ ;  /* 0x0000004205427219 */ /* 0x000fe200000006ff */
[----:B------:R-:W-:Y:S01]  /*17b0*/  ULOP3.LUT UR5, UR5, 0x3fff, URZ, 0xc0, !UPT ;  /* 0x00003fff05057892 */ /* 0x000fe2000f8ec03f */
[----:B------:R-:W-:Y:S01]  /*17c0*/  IMAD.SHL.U32 R64, R64, 0x8, RZ ;  /* 0x0000000840407824 */ /* 0x000fe200078e00ff */
[----:B------:R-:W-:Y:S01]  /*17d0*/  ULOP3.LUT UR6, UR6, 0x3fff, URZ, 0xc0, !UPT ;  /* 0x00003fff06067892 */ /* 0x000fe2000f8ec03f */
[----:B------:R-:W-:Y:S01]  /*17e0*/  LOP3.LUT R70, RZ, R3, RZ, 0x33, !PT ;  /* 0x00000003ff467212 */ /* 0x000fe200078e33ff */
[----:B0-----:R-:W-:Y:S01]  /*17f0*/  IMAD R67, R4, -0x2, R67 ;  /* 0xfffffffe04437824 */ /* 0x001fe200078e0243 */
[----:B------:R-:W-:-:S02]  /*1800*/  UIADD3 UR42, -UR42, UR40, URZ ;  /* 0x000000282a2a7290 */ /* 0x000fc4000fffe13f */
[----:B------:R-:W-:Y:S02]  /*1810*/  ULEA UR43, UR43, UR48, 0x3 ;  /* 0x000000302b2b7291 */ /* 0x000fe4000f8e183f */
[----:B------:R-:W-:Y:S02]  /*1820*/  ULOP3.LUT UR49, UR4, 0x8, URZ, 0x3c, !UPT ;  /* 0x0000000804317892 */ /* 0x000fe4000f8e3c3f */
[----:B------:R-:W-:Y:S01]  /*1830*/  ULOP3.LUT UR44, UR4, 0x18, URZ, 0x3c, !UPT ;  /* 0x00000018042c7892 */ /* 0x000fe2000f8e3c3f */
[----:B-1----:R-:W-:Y:S01]  /*1840*/  VIADD R69, R69, 0xffffffff ;  /* 0xffffffff45457836 */ /* 0x002fe20000000000 */
[----:B------:R-:W-:Y:S02]  /*1850*/  ULOP3.LUT UR45, UR5, 0x10000, URZ, 0xfc, !UPT ;  /* 0x00010000052d7892 */ /* 0x000fe4000f8efc3f */
[----:B------:R-:W-:Y:S01]  /*1860*/  ULOP3.LUT UR46, UR6, 0x10000, URZ, 0xfc, !UPT ;  /* 0x00010000062e7892 */ /* 0x000fe2000f8efc3f */
[----:B--2---:R-:W-:-:S11]  /*1870*/  SHF.L.U64.HI R68, R6, 0x1, R0 ;  /* 0x0000000106447819 */ /* 0x004fd60000010200 */
.L_x_104:
[----:B------:R-:W-:-:S04]  /*1880*/  SHF.L.U32 R0, R77, 0x1f, RZ ;  /* 0x0000001f4d007819 */ /* 0x000fc800000006ff */
[----:B------:R-:W0:Y:S02]  /*1890*/  SYNCS.PHASECHK.TRANS64.TRYWAIT P0, [UR43+-0x8], R0 ;  /* 0xfffff800ff0075a7 */ /* 0x000e24000800016b */
[----:B01-34-:R-:W-:Y:S05]  /*18a0*/  @!P0 BRA `(.L_x_19) ;  /* 0x0000004400088947 */ /* 0x01bfea0003800000 */
.L_x_129:
[----:B------:R-:W-:Y:S02]  /*18b0*/  ULDC UR4, c[0x0][0x28c] ;  /* 0x0000a30000047ab9 */ /* 0x000fe40000000800 */
[----:B------:R-:W-:-:S13]  /*18c0*/  ISETP.LT.AND P0, PT, RZ, UR4, PT ;  /* 0x00000004ff007c0c */ /* 0x000fda000bf01270 */
[----:B------:R-:W-:Y:S05]  /*18d0*/  @P0 BRA `(.L_x_20) ;  /* 0x0000000000400947 */ /* 0x000fea0003800000 */
[----:B0-----:R-:W-:Y:S01]  /*18e0*/  MOV R0, 0x0 ;  /* 0x0000000000007802 */ /* 0x001fe20000000f00 */
[----:B------:R-:W-:Y:S01]  /*18f0*/  ULDC.64 UR4, c[0x4][0x68] ;  /* 0x01001a0000047ab9 */ /* 0x000fe20000000a00 */
[----:B------:R-:W-:Y:S01]  /*1900*/  ULDC.64 UR6, c[0x4][0x8] ;  /* 0x0100020000067ab9 */ /* 0x000fe20000000a00 */
[----:B------:R-:W-:Y:S01]  /*1910*/  IMAD.U32 R4, RZ, RZ, UR4 ;  /* 0x00000004ff047e24 */ /* 0x000fe2000f8e00ff */
[----:B------:R0:W1:Y:S01]  /*1920*/  LDC.64 R14, c[0x4][R0] ;  /* 0x01000000000e7b82 */ /* 0x0000620000000a00 */
[----:B------:R-:W-:Y:S01]  /*1930*/  IMAD.U32 R5, RZ, RZ, UR5 ;  /* 0x00000005ff057e24 */ /* 0x000fe2000f8e00ff */
[----:B------:R-:W-:Y:S01]  /*1940*/  ULDC.64 UR4, c[0x4][0x70] ;  /* 0x01001c0000047ab9 */ /* 0x000fe20000000a00 */
[----:B------:R-:W-:Y:S02]  /*1950*/  IMAD.U32 R10, RZ, RZ, UR6 ;  /* 0x00000006ff0a7e24 */ /* 0x000fe4000f8e00ff */
[----:B------:R-:W-:Y:S02]  /*1960*/  IMAD.U32 R6, RZ, RZ, UR4 ;  /* 0x00000004ff067e24 */ /* 0x000fe4000f8e00ff */
[----:B------:R-:W-:-:S02]  /*1970*/  IMAD.U32 R7, RZ, RZ, UR5 ;  /* 0x00000005ff077e24 */ /* 0x000fc4000f8e00ff */
[----:B------:R-:W-:Y:S02]  /*1980*/  IMAD.U32 R11, RZ, RZ, UR7 ;  /* 0x00000007ff0b7e24 */ /* 0x000fe4000f8e00ff */
[----:B------:R-:W-:Y:S02]  /*1990*/  IMAD.MOV.U32 R8, RZ, RZ, 0x1e1 ;  /* 0x000001e1ff087424 */ /* 0x000fe400078e00ff */
[----:B------:R-:W-:Y:S02]  /*19a0*/  IMAD.MOV.U32 R12, RZ, RZ, 0x1 ;  /* 0x00000001ff0c7424 */ /* 0x000fe400078e00ff */
[----:B0-----:R-:W-:-:S07]  /*19b0*/  IMAD.MOV.U32 R13, RZ, RZ, RZ ;  /* 0x000000ffff0d7224 */ /* 0x001fce00078e00ff */
[----:B------:R-:W-:-:S07]  /*19c0*/  LEPC R20, `(.L_x_20) ;  /* 0x000000001014794e */ /* 0x000fce0000000000 */
[----:B-1---5:R-:W-:Y:S05]  /*19d0*/  CALL.ABS.NOINC R14 ;  /* 0x000000000e007343 */ /* 0x022fea0003c00000 */
.L_x_20:
[----:B------:R-:W-:-:S13]  /*19e0*/  ISETP.NE.AND P0, PT, R76, 0x3, PT ;  /* 0x000000034c00780c */ /* 0x000fda0003f05270 */
[----:B------:R-:W-:Y:S05]  /*19f0*/  @!P0 BRA `(.L_x_21) ;  /* 0x0000000000048947 */ /* 0x000fea0003800000 */
[----:B------:R-:W-:Y:S01]  /*1a00*/  BPT.TRAP 0x1 ;  /* 0x000000040000795c */ /* 0x000fe20000300000 */
.L_x_21:
[----:B0-----:R-:W-:Y:S02]  /*1a10*/  IMAD.U32 R3, RZ, RZ, UR38 ;  /* 0x00000026ff037e24 */ /* 0x001fe4000f8e00ff */
[----:B------:R-:W-:-:S03]  /*1a20*/  IMAD.U32 R0, RZ, RZ, UR39 ;  /* 0x00000027ff007e24 */ /* 0x000fc6000f8e00ff */
[----:B------:R-:W-:Y:S02]  /*1a30*/  LEA R3, R3, UR41, 0x3 ;  /* 0x0000002903037c11 */ /* 0x000fe4000f8e18ff */
[----:B------:R-:W-:-:S04]  /*1a40*/  SHF.L.U32 R0, R0, 0x1f, RZ ;  /* 0x0000001f00007819 */ /* 0x000fc800000006ff */
[----:B------:R0:W1:Y:S01]  /*1a50*/  SYNCS.PHASECHK.TRANS64.TRYWAIT P1, [R3+URZ], R0 ;  /* 0x00000000030075a7 */ /* 0x000062000802017f */
[----:B------:R-:W-:Y:S05]  /*1a60*/  @!P0 BRA `(.L_x_22) ;  /* 0x0000000000048947 */ /* 0x000fea0003800000 */
[----:B------:R-:W-:Y:S01]  /*1a70*/  BPT.TRAP 0x1 ;  /* 0x000000040000795c */ /* 0x000fe20000300000 */
.L_x_22:
[----:B-1----:R-:W-:Y:S05]  /*1a80*/  @P1 BRA `(.L_x_23) ;  /* 0x0000000000081947 */ /* 0x002fea0003800000 */
[----:B------:R-:W1:Y:S02]  /*1a90*/  SYNCS.PHASECHK.TRANS64.TRYWAIT P1, [R3+URZ], R0 ;  /* 0x00000000030075a7 */ /* 0x000e64000802017f */
[----:B-1----:R-:W-:Y:S05]  /*1aa0*/  @!P1 BRA `(.L_x_24) ;  /* 0x0000004000a09947 */ /* 0x002fea0003800000 */
.L_x_23:
[----:B------:R-:W-:Y:S05]  /*1ab0*/  WARPSYNC.ALL ;  /* 0x0000000000007948 */ /* 0x000fea0003800000 */
[----:B------:R-:W-:Y:S01]  /*1ac0*/  ULEA UR8, UR38, UR45, 0xa ;  /* 0x0000002d26087291 */ /* 0x000fe2000f8e503f */
[----:B------:R-:W-:Y:S01]  /*1ad0*/  WARPGROUP.ARRIVE ;  /* 0x00000000000079c5 */ /* 0x000fe20000000000 */
[----:B------:R-:W-:Y:S01]  /*1ae0*/  ULEA UR9, UR38, UR46, 0xa ;  /* 0x0000002e26097291 */ /* 0x000fe2000f8e503f */
[----:B01----:R-:W-:Y:S01]  /*1af0*/  IMAD.U32 R0, RZ, RZ, UR42 ;  /* 0x0000002aff007e24 */ /* 0x003fe2000f8e00ff */
[----:B------:R-:W-:Y:S01]  /*1b00*/  UMOV UR5, 0x40000040 ;  /* 0x4000004000057882 */ /* 0x000fe20000000000 */
[----:B------:R-:W-:-:S02]  /*1b10*/  UMOV UR7, 0x40000040 ;  /* 0x4000004000077882 */ /* 0x000fc40000000000 */
[----:B------:R-:W-:Y:S01]  /*1b20*/  UMOV UR4, UR8 ;  /* 0x0000000800047c82 */ /* 0x000fe20008000000 */
[----:B------:R-:W-:Y:S01]  /*1b30*/  ISETP.GE.AND P1, PT, R0, 0x1, PT ;  /* 0x000000010000780c */ /* 0x000fe20003f26270 */
[----:B------:R-:W-:Y:S02]  /*1b40*/  UMOV UR6, UR9 ;  /* 0x0000000900067c82 */ /* 0x000fe40008000000 */
[----:B------:R-:W-:Y:S01]  /*1b50*/  HGMMA.64x64x8.F32.TF32 R24, gdesc[UR4], RZ, !UPT, gsb0 ;  /* 0x04e00000041879f0 */ /* 0x000fe2000c0028ff */
[----:B------:R-:W-:Y:S02]  /*1b60*/  UIADD3 UR4, UR8, 0x2, URZ ;  /* 0x0000000208047890 */ /* 0x000fe4000fffe03f */
[----:B------:R-:W-:Y:S01]  /*1b70*/  UIADD3 UR6, UR9, 0x2, URZ ;  /* 0x0000000209067890 */ /* 0x000fe2000fffe03f */
[----:B------:R-:W-:Y:S01]  /*1b80*/  UMOV UR5, 0x40000040 ;  /* 0x4000004000057882 */ /* 0x000fe20000000000 */
[----:B------:R-:W-:Y:S01]  /*1b90*/  UMOV UR7, 0x40000040 ;  /* 0x4000004000077882 */ /* 0x000fe20000000000 */
[----:B------:R-:W-:-:S02]  /*1ba0*/  WARPGROUP.DEPBAR.LE gsb0, 0x0 ;  /* 0x00008000000079c5 */ /* 0x000fc40000010000 */
[----:B------:R-:W-:-:S06]  /*1bb0*/  WARPGROUP.ARRIVE ;  /* 0x00000000000079c5 */ /* 0x000fcc0000000000 */
[----:B------:R-:W-:Y:S01]  /*1bc0*/  HGMMA.64x64x8.F32.TF32 R24, gdesc[UR4], R24, gsb0 ;  /* 0x04e00000041879f0 */ /* 0x000fe20008002818 */
[----:B------:R-:W-:Y:S02]  /*1bd0*/  UIADD3 UR4, UR8, 0x4, URZ ;  /* 0x0000000408047890 */ /* 0x000fe4000fffe03f */
[----:B------:R-:W-:Y:S01]  /*1be0*/  UIADD3 UR6, UR9, 0x4, URZ ;  /* 0x0000000409067890 */ /* 0x000fe2000fffe03f */
[----:B------:R-:W-:Y:S01]  /*1bf0*/  UMOV UR5, 0x40000040 ;  /* 0x4000004000057882 */ /* 0x000fe20000000000 */
[----:B------:R-:W-:Y:S01]  /*1c00*/  UMOV UR7, 0x40000040 ;  /* 0x4000004000077882 */ /* 0x000fe20000000000 */
[----:B------:R-:W-:Y:S02]  /*1c10*/  WARPGROUP.DEPBAR.LE gsb0, 0x0 ;  /* 0x00008000000079c5 */ /* 0x000fe40000010000 */
        /* <DEDUP_REMOVED lines=36> */
[----:B------:R-:W-:Y:S03]  /*1e60*/  HGMMA.64x64x8.F32.TF32 R24, gdesc[UR4], R24, gsb0 ;  /* 0x04e00000041879f0 */ /* 0x000fe60008002818 */
[----:B------:R-:W-:Y:S02]  /*1e70*/  WARPGROUP.DEPBAR.LE gsb0, 0x0 ;  /* 0x00008000000079c5 */ /* 0x000fe40000010000 */
[----:B------:R-:W-:Y:S05]  /*1e80*/  @!P1 BRA `(.L_x_25) ;  /* 0x0000000400849947 */ /* 0x000fea0003800000 */
[----:B------:R-:W-:Y:S01]  /*1e90*/  UIADD3 UR8, UR38, 0x1, URZ ;  /* 0x0000000126087890 */ /* 0x000fe2000fffe03f */
[----:B------:R-:W-:Y:S02]  /*1ea0*/  IMAD.U32 R0, RZ, RZ, UR42 ;  /* 0x0000002aff007e24 */ /* 0x000fe4000f8e00ff */
[----:B------:R-:W-:Y:S01]  /*1eb0*/  IMAD.U32 R3, RZ, RZ, UR38 ;  /* 0x00000026ff037e24 */ /* 0x000fe2000f8e00ff */
[----:B------:R-:W-:-:S04]  /*1ec0*/  UISETP.NE.AND UP0, UPT, UR8, 0x7, UPT ;  /* 0x000000070800788c */ /* 0x000fc8000bf05270 */
[----:B------:R-:W-:Y:S02]  /*1ed0*/  USEL UR4, URZ, 0x1, UP0 ;  /* 0x000000013f047887 */ /* 0x000fe40008000000 */
[----:B------:R-:W-:Y:S02]  /*1ee0*/  USEL UR8, UR8, URZ, UP0 ;  /* 0x0000003f08087287 */ /* 0x000fe40008000000 */
[----:B------:R-:W-:-:S06]  /*1ef0*/  ULOP3.LUT UR4, UR39, UR4, URZ, 0x3c, !UPT ;  /* 0x0000000427047292 */ /* 0x000fcc000f8e3c3f */
[----:B------:R-:W-:-:S07]  /*1f00*/  IMAD.U32 R6, RZ, RZ, UR4 ;  /* 0x00000004ff067e24 */ /* 0x000fce000f8e00ff */
.L_x_32:
[----:B------:R-:W-:Y:S05]  /*1f10*/  @!P0 BRA `(.L_x_26) ;  /* 0x0000000000048947 */ /* 0x000fea0003800000 */
[----:B------:R-:W-:Y:S01]  /*1f20*/  BPT.TRAP 0x1 ;  /* 0x000000040000795c */ /* 0x000fe20000300000 */
.L_x_26:
[----:B------:R-:W-:Y:S01]  /*1f30*/  ULEA UR4, UR8, UR41, 0x3 ;  /* 0x0000002908047291 */ /* 0x000fe2000f8e183f */
[----:B------:R-:W-:-:S08]  /*1f40*/  SHF.L.U32 R4, R6, 0x1f, RZ ;  /* 0x0000001f06047819 */ /* 0x000fd000000006ff */
[----:B------:R0:W1:Y:S01]  /*1f50*/  SYNCS.PHASECHK.TRANS64.TRYWAIT P1, [UR4], R4 ;  /* 0x00000004ff0075a7 */ /* 0x0000620008020144 */
[----:B------:R-:W-:Y:S05]  /*1f60*/  @!P0 BRA `(.L_x_27) ;  /* 0x0000000000048947 */ /* 0x000fea0003800000 */
[----:B------:R-:W-:Y:S01]  /*1f70*/  BPT.TRAP 0x1 ;  /* 0x000000040000795c */ /* 0x000fe20000300000 */
.L_x_27:
[----:B-1----:R-:W-:Y:S05]  /*1f80*/  @P1 BRA `(.L_x_28) ;  /* 0x0000000000081947 */ /* 0x002fea0003800000 */
[----:B------:R-:W1:Y:S02]  /*1f90*/  SYNCS.PHASECHK.TRANS64.TRYWAIT P1, [UR4], R4 ;  /* 0x00000004ff0075a7 */ /* 0x000e640008020144 */
[----:B-1----:R-:W-:Y:S05]  /*1fa0*/  @!P1 BRA `(.L_x_29) ;  /* 0x0000003c00749947 */ /* 0x002fea0003800000 */
.L_x_28:
[----:B------:R-:W-:Y:S01]  /*1fb0*/  ULEA UR9, UR8, UR45, 0xa ;  /* 0x0000002d08097291 */ /* 0x000fe2000f8e503f */
[----:B------:R-:W-:Y:S01]  /*1fc0*/  WARPGROUP.ARRIVE ;  /* 0x00000000000079c5 */ /* 0x000fe20000000000 */
[----:B------:R-:W-:Y:S01]  /*1fd0*/  ULEA UR10, UR8, UR46, 0xa ;  /* 0x0000002e080a7291 */ /* 0x000fe2000f8e503f */
[----:B------:R-:W-:Y:S01]  /*1fe0*/  UMOV UR5, 0x40000040 ;  /* 0x4000004000057882 */ /* 0x000fe20000000000 */
[----:B------:R-:W-:-:S03]  /*1ff0*/  UMOV UR7, 0x40000040 ;  /* 0x4000004000077882 */ /* 0x000fc60000000000 */
[----:B------:R-:W-:Y:S02]  /*2000*/  UMOV UR4, UR9 ;  /* 0x0000000900047c82 */ /* 0x000fe40008000000 */
[----:B------:R-:W-:Y:S02]  /*2010*/  UMOV UR6, UR10 ;  /* 0x0000000a00067c82 */ /* 0x000fe40008000000 */
[----:B------:R-:W-:Y:S01]  /*2020*/  HGMMA.64x64x8.F32.TF32 R24, gdesc[UR4], R24, gsb0 ;  /* 0x04e00000041879f0 */ /* 0x000fe20008002818 */
        /* <DEDUP_REMOVED lines=51> */
[----:B------:R-:W-:Y:S01]  /*2360*/  BPT.TRAP 0x1 ;  /* 0x000000040000795c */ /* 0x000fe20000300000 */
.L_x_30:
[----:B------:R-:W-:-:S13]  /*2370*/  ISETP.NE.AND P1, PT, R57, RZ, PT ;  /* 0x000000ff3900720c */ /* 0x000fda0003f25270 */
[----:B01----:R-:W-:-:S05]  /*2380*/  @P1 LEA R4, R3, UR41, 0x3 ;  /* 0x0000002903041c11 */ /* 0x003fca000f8e18ff */
[----:B------:R-:W-:-:S05]  /*2390*/  @P1 VIADD R5, R4, 0x38 ;  /* 0x0000003804051836 */ /* 0x000fca0000000000 */
[----:B------:R-:W-:-:S04]  /*23a0*/  @P1 PRMT R5, R56, 0x654, R5 ;  /* 0x0000065438051816 */ /* 0x000fc80000000005 */
[----:B------:R0:W-:Y:S01]  /*23b0*/  @P1 SYNCS.ARRIVE.TRANS64.RED.A1T0 RZ, [R5+URZ], RZ ;  /* 0x000000ff05ff19a7 */ /* 0x0001e2000810043f */
[----:B------:R-:W-:-:S13]  /*23c0*/  ISETP.GT.U32.AND P1, PT, R23, 0x1, PT ;  /* 0x000000011700780c */ /* 0x000fda0003f24070 */
[----:B0-----:R-:W-:Y:S05]  /*23d0*/  @P1 BRA `(.L_x_31) ;  /* 0x0000000000041947 */ /* 0x001fea0003800000 */
[----:B------:R-:W-:Y:S01]  /*23e0*/  BPT.TRAP 0x1 ;  /* 0x000000040000795c */ /* 0x000fe20000300000 */
.L_x_31:
[----:B------:R-:W-:Y:S01]  /*23f0*/  UIADD3 UR8, UR8, 0x1, URZ ;  /* 0x0000000108087890 */ /* 0x000fe2000fffe03f */
[C---:B------:R-:W-:Y:S01]  /*2400*/  ISETP.GT.AND P2, PT, R0.reuse, 0x1, PT ;  /* 0x000000010000780c */ /* 0x040fe20003f44270 */
[----:B------:R-:W-:Y:S02]  /*2410*/  VIADD R3, R3, 0x1 ;  /* 0x0000000103037836 */ /* 0x000fe40000000000 */
[----:B------:R-:W-:Y:S01]  /*2420*/  UISETP.NE.AND UP0, UPT, UR8, 0x7, UPT ;  /* 0x000000070800788c */ /* 0x000fe2000bf05270 */
[----:B------:R-:W-:Y:S02]  /*2430*/  VIADD R0, R0, 0xffffffff ;  /* 0xffffffff00007836 */ /* 0x000fe40000000000 */
[C---:B------:R-:W-:Y:S01]  /*2440*/  ISETP.NE.AND P1, PT, R3.reuse, 0x7, PT ;  /* 0x000000070300780c */ /* 0x040fe20003f25270 */
[----:B------:R-:W-:Y:S02]  /*2450*/  USEL UR4, URZ, 0x1, UP0 ;  /* 0x000000013f047887 */ /* 0x000fe40008000000 */
[----:B------:R-:W-:Y:S01]  /*2460*/  USEL UR8, UR8, URZ, UP0 ;  /* 0x0000003f08087287 */ /* 0x000fe20008000000 */
[----:B------:R-:W-:-:S03]  /*2470*/  SEL R3, R3, RZ, P1 ;  /* 0x000000ff03037207 */ /* 0x000fc60000800000 */
[----:B------:R-:W-:Y:S01]  /*2480*/  LOP3.LUT R6, R6, UR4, RZ, 0x3c, !PT ;  /* 0x0000000406067c12 */ /* 0x000fe2000f8e3cff */
[----:B------:R-:W-:Y:S07]  /*2490*/  @P2 BRA `(.L_x_32) ;  /* 0xfffffff8009c2947 */ /* 0x000fee000383ffff */
.L_x_25:
[----:B------:R-:W0:Y:S01]  /*24a0*/  LDC R0, c[0x0][0x28c] ;  /* 0x0000a300ff007b82 */ /* 0x000e220000000800 */
[----:B------:R-:W-:-:S04]  /*24b0*/  IMAD.U32 R3, RZ, RZ, UR49 ;  /* 0x00000031ff037e24 */ /* 0x000fc8000f8e00ff */
[----:B------:R1:W-:Y:S01]  /*24c0*/  SYNCS.ARRIVE.TRANS64.A1T0 RZ, [R3+UR48], RZ ;  /* 0x000000ff03ff79a7 */ /* 0x0003e20008100030 */
[----:B0-----:R-:W-:-:S13]  /*24d0*/  ISETP.GE.AND P1, PT, R0, 0x1, PT ;  /* 0x000000010000780c */ /* 0x001fda0003f26270 */
[----:B-1----:R-:W-:Y:S05]  /*24e0*/  @!P1 BRA `(.L_x_33) ;  /* 0x0000000000509947 */ /* 0x002fea0003800000 */
[----:B------:R-:W-:Y:S05]  /*24f0*/  @!P0 BRA `(.L_x_34) ;  /* 0x0000000000048947 */ /* 0x000fea0003800000 */
[----:B------:R-:W-:Y:S01]  /*2500*/  BPT.TRAP 0x1 ;  /* 0x000000040000795c */ /* 0x000fe20000300000 */
.L_x_34:
[----:B------:R-:W-:Y:S01]  /*2510*/  ISETP.NE.AND P0, PT, R57, RZ, PT ;  /* 0x000000ff3900720c */ /* 0x000fe20003f05270 */
[----:B------:R-:W-:Y:S01]  /*2520*/  BSSY B0, `(.L_x_35) ;  /* 0x000000e000007945 */ /* 0x000fe20003800000 */
[----:B------:R-:W-:-:S11]  /*2530*/  ISETP.GT.U32.AND P1, PT, R23, 0x1, PT ;  /* 0x000000011700780c */ /* 0x000fd60003f24070 */
[----:B------:R-:W-:Y:S05]  /*2540*/  @!P0 BRA `(.L_x_36) ;  /* 0x00000000002c8947 */ /* 0x000fea0003800000 */
[----:B------:R-:W-:-:S04]  /*2550*/  UIADD3 UR6, UR38, UR42, URZ ;  /* 0x0000002a26067290 */ /* 0x000fc8000fffe03f */
[----:B------:R-:W-:-:S04]  /*2560*/  UIMAD.WIDE.U32 UR4, UR6, 0x24924925, URZ ;  /* 0x24924925060478a5 */ /* 0x000fc8000f8e003f */
[----:B------:R-:W-:-:S04]  /*2570*/  UIADD3 UR4, UR6, -UR5, URZ ;  /* 0x8000000506047290 */ /* 0x000fc8000fffe03f */
[----:B------:R-:W-:-:S04]  /*2580*/  ULEA.HI UR4, UR4, UR5, URZ, 0x1f ;  /* 0x0000000504047291 */ /* 0x000fc8000f8ff83f */
[----:B------:R-:W-:-:S04]  /*2590*/  USHF.R.U32.HI UR4, URZ, 0x2, UR4 ;  /* 0x000000023f047899 */ /* 0x000fc80008011604 */
[----:B------:R-:W-:-:S04]  /*25a0*/  UIMAD UR4, UR4, -0x7, UR6 ;  /* 0xfffffff9040478a4 */ /* 0x000fc8000f8e0206 */
[----:B------:R-:W-:-:S04]  /*25b0*/  ULEA UR4, UR4, UR41, 0x3 ;  /* 0x0000002904047291 */ /* 0x000fc8000f8e183f */
[----:B------:R-:W-:-:S06]  /*25c0*/  UIADD3 UR4, UR4, 0x38, URZ ;  /* 0x0000003804047890 */ /* 0x000fcc000fffe03f */
[----:B------:R-:W-:-:S05]  /*25d0*/  IMAD.U32 R3, RZ, RZ, UR4 ;  /* 0x00000004ff037e24 */ /* 0x000fca000f8e00ff */
[----:B------:R-:W-:-:S04]  /*25e0*/  PRMT R0, R56, 0x654, R3 ;  /* 0x0000065438007816 */ /* 0x000fc80000000003 */
[----:B------:R0:W-:Y:S03]  /*25f0*/  SYNCS.ARRIVE.TRANS64.RED.A1T0 RZ, [R0+URZ], RZ ;  /* 0x000000ff00ff79a7 */ /* 0x0001e6000810043f */
.L_x_36:
[----:B------:R-:W-:Y:S05]  /*2600*/  BSYNC B0 ;  /* 0x0000000000007941 */ /* 0x000fea0003800000 */
.L_x_35:
[----:B------:R-:W-:Y:S05]  /*2610*/  @P1 BRA `(.L_x_33) ;  /* 0x0000000000041947 */ /* 0x000fea0003800000 */
[----:B------:R-:W-:Y:S01]  /*2620*/  BPT.TRAP 0x1 ;  /* 0x000000040000795c */ /* 0x000fe20000300000 */
.L_x_33:
[----:B0-----:R-:W-:Y:S01]  /*2630*/  SHF.L.U32 R0, R77, 0x1f, RZ ;  /* 0x0000001f4d007819 */ /* 0x001fe200000006ff */
[----:B------:R-:W-:Y:S01]  /*2640*/  UISETP.GE.U32.AND UP1, UPT, UR47, 0x7, UPT ;  /* 0x000000072f00788c */ /* 0x000fe2000bf26070 */
[----:B------:R-:W-:Y:S01]  /*2650*/  SHF.R.S32.HI R9, RZ, 0x1f, R19 ;  /* 0x0000001fff097819 */ /* 0x000fe20000011413 */
[----:B------:R-:W-:Y:S01]  /*2660*/  UIADD3 UR38, UR38, UR47, URZ ;  /* 0x0000002f26267290 */ /* 0x000fe2000fffe03f */
[----:B------:R-:W0:Y:S03]  /*2670*/  SYNCS.PHASECHK.TRANS64.TRYWAIT P0, [UR43+0x8], R0 ;  /* 0x00000800ff0075a7 */ /* 0x000e26000800016b */
[----:B------:R-:W-:-:S04]  /*2680*/  UISETP.GT.U32.AND UP0, UPT, UR38, 0x6, UPT ;  /* 0x000000062600788c */ /* 0x000fc8000bf04070 */
[----:B------:R-:W-:Y:S02]  /*2690*/  UISETP.LT.U32.AND UP0, UPT, UR47, 0x7, UP0 ;  /* 0x000000072f00788c */ /* 0x000fe40008701070 */
[----:B------:R-:W-:Y:S02]  /*26a0*/  @UP1 UIMAD.WIDE.U32 UR4, UR38, 0x24924925, URZ ;  /* 0x24924925260418a5 */ /* 0x000fe4000f8e003f */
[----:B------:R-:W-:Y:S02]  /*26b0*/  USEL UR6, URZ, 0x1, !UP0 ;  /* 0x000000013f067887 */ /* 0x000fe4000c000000 */
[----:B------:R-:W-:Y:S02]  /*26c0*/  @UP1 UIADD3 UR4, UR38, -UR5, URZ ;  /* 0x8000000526041290 */ /* 0x000fe4000fffe03f */
[----:B------:R-:W-:Y:S02]  /*26d0*/  ULOP3.LUT UR39, UR39, UR6, URZ, 0x3c, !UPT ;  /* 0x0000000627277292 */ /* 0x000fe4000f8e3c3f */
[----:B------:R-:W-:-:S04]  /*26e0*/  @UP1 ULEA.HI UR4, UR4, UR5, URZ, 0x1f ;  /* 0x0000000504041291 */ /* 0x000fc8000f8ff83f */
[----:B------:R-:W-:-:S04]  /*26f0*/  @UP1 USHF.R.U32.HI UR4, URZ, 0x2, UR4 ;  /* 0x000000023f041899 */ /* 0x000fc80008011604 */
[----:B------:R-:W-:Y:S01]  /*2700*/  @UP1 ULOP3.LUT UR39, UR39, 0x1, UR4, 0x78, !UPT ;  /* 0x0000000127271892 */ /* 0x000fe2000f8e7804 */
[----:B0-----:R-:W-:Y:S11]  /*2710*/  @!P0 BRA `(.L_x_37) ;  /* 0x0000003400b08947 */ /* 0x001ff60003800000 */
.L_x_130:
[----:B------:R-:W-:Y:S01]  /*2720*/  ULDC.64 UR4, c[0x0][0x5d0] ;  /* 0x0001740000047ab9 */ /* 0x000fe20000000a00 */
[----:B------:R-:W-:Y:S01]  /*2730*/  ULDC UR6, c[0x0][0x284] ;  /* 0x0000a10000067ab9 */ /* 0x000fe20000000800 */
[----:B0-----:R-:W-:Y:S02]  /*2740*/  IMAD R0, R9, UR4, RZ ;  /* 0x0000000409007c24 */ /* 0x001fe4000f8e02ff */
[----:B------:R-:W-:Y:S02]  /*2750*/  IMAD.SHL.U32 R12, R18, 0x40, RZ ;  /* 0x00000040120c7824 */ /* 0x000fe400078e00ff */
[C---:B------:R-:W-:Y:S02]  /*2760*/  IMAD R3, R19.reuse, UR5, R0 ;  /* 0x0000000513037c24 */ /* 0x040fe4000f8e0200 */
[----:B------:R-:W-:Y:S01]  /*2770*/  IMAD.SHL.U32 R0, R22, 0x40, RZ ;  /* 0x0000004016007824 */ /* 0x000fe200078e00ff */
[----:B------:R-:W-:Y:S01]  /*2780*/  SHF.R.S32.HI R13, RZ, 0x1f, R12 ;  /* 0x0000001fff0d7819 */ /* 0x000fe2000001140c */
[----:B------:R-:W-:Y:S01]  /*2790*/  IMAD.WIDE.U32 R4, R19, UR4, R62 ;  /* 0x0000000413047c25 */ /* 0x000fe2000f8e003e */
[----:B------:R-:W-:-:S02]  /*27a0*/  ULDC.64 UR4, c[0x0][0x5c8] ;  /* 0x0001720000047ab9 */ /* 0x000fc40000000a00 */
[----:B------:R-:W-:Y:S01]  /*27b0*/  ISETP.GE.AND P0, PT, R0, UR6, PT ;  /* 0x0000000600007c0c */ /* 0x000fe2000bf06270 */
[----:B------:R-:W-:Y:S01]  /*27c0*/  ULDC UR6, c[0x0][0x288] ;  /* 0x0000a20000067ab9 */ /* 0x000fe20000000800 */
[----:B------:R-:W-:Y:S01]  /*27d0*/  IADD3 R4, P1, R12, R4, RZ ;  /* 0x000000040c047210 */ /* 0x000fe20007f3e0ff */
[----:B------:R-:W-:Y:S01]  /*27e0*/  IMAD.WIDE R72, R22, 0x40, R60 ;  /* 0x0000004016487825 */ /* 0x000fe200078e023c */
[----:B------:R-:W-:Y:S02]  /*27f0*/  ISETP.GE.OR P0, PT, R12, UR6, P0 ;  /* 0x000000060c007c0c */ /* 0x000fe40008706670 */
[----:B------:R-:W-:Y:S01]  /*2800*/  IADD3.X R5, R13, R5, R3, P1, !PT ;  /* 0x000000050d057210 */ /* 0x000fe20000ffe403 */
[----:B------:R-:W-:-:S04]  /*2810*/  IMAD R7, R73, UR4, RZ ;  /* 0x0000000449077c24 */ /* 0x000fc8000f8e02ff */
[C---:B------:R-:W-:Y:S02]  /*2820*/  IMAD R7, R72.reuse, UR5, R7 ;  /* 0x0000000548077c24 */ /* 0x040fe4000f8e0207 */
[----:B------:R-:W-:-:S04]  /*2830*/  IMAD.WIDE.U32 R74, R72, UR4, R4 ;  /* 0x00000004484a7c25 */ /* 0x000fc8000f8e0004 */
[----:B------:R-:W-:Y:S05]  /*2840*/  @P0 BRA `(.L_x_38) ;  /* 0x0000001800d00947 */ /* 0x000fea0003800000 */
[----:B-----5:R-:W-:Y:S01]  /*2850*/  FSETP.NEU.AND P0, PT, R59, RZ, PT ;  /* 0x000000ff3b00720b */ /* 0x020fe20003f0d000 */
[----:B------:R-:W-:Y:S01]  /*2860*/  IMAD.IADD R22, R67, 0x1, -R12 ;  /* 0x0000000143167824 */ /* 0x000fe200078e0a0c */
[----:B------:R-:W-:Y:S01]  /*2870*/  BSSY B0, `(.L_x_38) ;  /* 0x00001b1000007945 */ /* 0x000fe20003800000 */
[----:B------:R-:W-:Y:S02]  /*2880*/  IMAD.IADD R0, R71, 0x1, -R0 ;  /* 0x0000000147007824 */ /* 0x000fe400078e0a00 */
[----:B------:R-:W-:Y:S01]  /*2890*/  IMAD.IADD R7, R75, 0x1, R7 ;  /* 0x000000014b077824 */ /* 0x000fe200078e0207 */
[----:B------:R-:W-:-:S04]  /*28a0*/  ISETP.GT.AND P3, PT, R22, RZ, PT ;  /* 0x000000ff1600720c */ /* 0x000fc80003f64270 */
[----:B------:R-:W-:-:S03]  /*28b0*/  ISETP.GT.AND P1, PT, R0, RZ, P3 ;  /* 0x000000ff0000720c */ /* 0x000fc60001f24270 */
[----:B------:R-:W-:Y:S10]  /*28c0*/  @!P0 BRA `(.L_x_39) ;  /* 0x0000001000d48947 */ /* 0x000ff40003800000 */
[----:B------:R-:W0:Y:S01]  /*28d0*/  LDC.64 R78, c[0x0][0x5b8] ;  /* 0x00016e00ff4e7b82 */ /* 0x000e220000000a00 */
[----:B------:R-:W-:-:S07]  /*28e0*/  ULDC.64 UR4, c[0x0][0x5c0] ;  /* 0x0001700000047ab9 */ /* 0x000fce0000000a00 */
[----:B------:R-:W1:Y:S08]  /*28f0*/  LDC.64 R80, c[0x0][0x5b0] ;  /* 0x00016c00ff507b82 */ /* 0x000e700000000a00 */
[----:B------:R-:W2:Y:S01]  /*2900*/  LDC.64 R82, c[0x0][0x5a8] ;  /* 0x00016a00ff527b82 */ /* 0x000ea20000000a00 */
[-C--:B0-----:R-:W-:Y:S02]  /*2910*/  IMAD R6, R9, R78.reuse, RZ ;  /* 0x0000004e09067224 */ /* 0x081fe400078e02ff */
[----:B------:R-:W-:-:S04]  /*2920*/  IMAD.WIDE.U32 R4, R19, R78, R62 ;  /* 0x0000004e13047225 */ /* 0x000fc800078e003e */
[----:B------:R-:W-:Y:S01]  /*2930*/  IMAD R75, R19, R79, R6 ;  /* 0x0000004f134b7224 */ /* 0x000fe200078e0206 */
[----:B------:R-:W-:Y:S01]  /*2940*/  IADD3 R8, P0, R12, R4, RZ ;  /* 0x000000040c087210 */ /* 0x000fe20007f1e0ff */
[----:B-1----:R-:W-:-:S03]  /*2950*/  IMAD R3, R73, R80, RZ ;  /* 0x0000005049037224 */ /* 0x002fc600078e02ff */
[----:B------:R-:W-:Y:S01]  /*2960*/  IADD3.X R9, R13, R5, R75, P0, !PT ;  /* 0x000000050d097210 */ /* 0x000fe200007fe44b */
[C---:B------:R-:W-:Y:S02]  /*2970*/  IMAD R73, R72.reuse, R81, R3 ;  /* 0x0000005148497224 */ /* 0x040fe400078e0203 */
[----:B------:R-:W-:-:S04]  /*2980*/  IMAD.WIDE.U32 R4, R72, R80, R8 ;  /* 0x0000005048047225 */ /* 0x000fc800078e0008 */
[----:B------:R-:W-:Y:S01]  /*2990*/  IMAD.IADD R3, R5, 0x1, R73 ;  /* 0x0000000105037824 */ /* 0x000fe200078e0249 */
[----:B--2---:R-:W-:-:S04]  /*29a0*/  LEA R10, P0, R4, R82, 0x2 ;  /* 0x00000052040a7211 */ /* 0x004fc800078010ff */
[----:B------:R-:W-:-:S05]  /*29b0*/  LEA.HI.X R11, R4, R83, R3, 0x2, P0 ;  /* 0x00000053040b7211 */ /* 0x000fca00000f1403 */
[----:B------:R-:W2:Y:S01]  /*29c0*/  @P1 LDG.E.LTC128B R18, desc[UR36][R10.64] ;  /* 0x000000240a121981 */ /* 0x000ea2000c1e1920 */
[----:B------:R-:W-:Y:S01]  /*29d0*/  IMAD.WIDE.U32 R4, R72, R80, R12 ;  /* 0x0000005048047225 */ /* 0x000fe200078e000c */
[----:B------:R-:W-:Y:S01]  /*29e0*/  SHF.L.U64.HI R21, R80, 0x3, R81 ;  /* 0x0000000350157819 */ /* 0x000fe20000010251 */
[----:B------:R-:W-:Y:S01]  /*29f0*/  BSSY B1, `(.L_x_40) ;  /* 0x0000017000017945 */ /* 0x000fe20003800000 */
[----:B------:R-:W-:Y:S01]  /*2a00*/  ISETP.GT.AND P3, PT, R0, 0x8, P3 ;  /* 0x000000080000780c */ /* 0x000fe20001f64270 */
[----:B------:R-:W-:Y:S01]  /*2a10*/  IMAD.SHL.U32 R20, R80, 0x8, RZ ;  /* 0x0000000850147824 */ /* 0x000fe200078e00ff */
[----:B------:R-:W-:-:S03]  /*2a20*/  IADD3 R14, P0, R62, R4, RZ ;  /* 0x000000043e0e7210 */ /* 0x000fc60007f1e0ff */
[----:B------:R-:W-:Y:S01]  /*2a30*/  IMAD.WIDE.U32 R20, R72, R80, R20 ;  /* 0x0000005048147225 */ /* 0x000fe200078e0014 */
[----:B------:R-:W-:Y:S02]  /*2a40*/  IADD3.X R15, R63, R73, R5, P0, !PT ;  /* 0x000000493f0f7210 */ /* 0x000fe400007fe405 */
[C---:B------:R-:W-:Y:S01]  /*2a50*/  LEA R6, P0, R74.reuse, UR4, 0x2 ;  /* 0x000000044a067c11 */ /* 0x040fe2000f8010ff */
[----:B------:R-:W-:Y:S02]  /*2a60*/  IMAD.IADD R73, R73, 0x1, R21 ;  /* 0x0000000149497824 */ /* 0x000fe400078e0215 */
[----:B------:R-:W-:Y:S01]  /*2a70*/  IMAD.WIDE.U32 R14, R19, R78, R14 ;  /* 0x0000004e130e7225 */ /* 0x000fe200078e000e */
[----:B------:R-:W-:-:S03]  /*2a80*/  LEA.HI.X R7, R74, UR5, R7, 0x2, P0 ;  /* 0x000000054a077c11 */ /* 0x000fc600080f1407 */
[----:B------:R-:W-:Y:S01]  /*2a90*/  IMAD.IADD R5, R75, 0x1, R15 ;  /* 0x000000014b057824 */ /* 0x000fe200078e020f */
[----:B------:R-:W-:-:S04]  /*2aa0*/  LEA R4, P0, R14, R82, 0x2 ;  /* 0x000000520e047211 */ /* 0x000fc800078010ff */
[----:B------:R-:W-:Y:S02]  /*2ab0*/  LEA.HI.X R5, R14, R83, R5, 0x2, P0 ;  /* 0x000000530e057211 */ /* 0x000fe400000f1405 */
[----:B------:R-:W-:-:S04]  /*2ac0*/  ISETP.GT.AND P0, PT, R22, 0x1, PT ;  /* 0x000000011600780c */ /* 0x000fc80003f04270 */
[----:B------:R-:W-:Y:S01]  /*2ad0*/  ISETP.GT.AND P4, PT, R0, RZ, P0 ;  /* 0x000000ff0000720c */ /* 0x000fe20000784270 */
[----:B--2---:R-:W-:-:S04]  /*2ae0*/  FMUL R3, R18, R59 ;  /* 0x0000003b12037220 */ /* 0x004fc80000400000 */
[----:B------:R-:W-:Y:S01]  /*2af0*/  FFMA R11, R24, R58, R3 ;  /* 0x0000003a180b7223 */ /* 0x000fe20000000003 */
[----:B------:R-:W-:-:S04]  /*2b00*/  IADD3 R3, P2, R8, R20, RZ ;  /* 0x0000001408037210 */ /* 0x000fc80007f5e0ff */
[----:B------:R0:W-:Y:S01]  /*2b10*/  @P1 STG.E desc[UR36][R6.64], R11 ;  /* 0x0000000b06001986 */ /* 0x0001e2000c101924 */
[----:B------:R-:W-:Y:S01]  /*2b20*/  LEA R14, P1, R3, R82, 0x2 ;  /* 0x00000052030e7211 */ /* 0x000fe200078210ff */
[----:B------:R-:W-:Y:S01]  /*2b30*/  IMAD.X R10, R73, 0x1, R9, P2 ;  /* 0x00000001490a7824 */ /* 0x000fe200010e0609 */
[----:B------:R-:W-:Y:S11]  /*2b40*/  @!P4 BRA `(.L_x_41) ;  /* 0x000000000004c947 */ /* 0x000ff60003800000 */
[----:B------:R1:W5:Y:S02]  /*2b50*/  LDG.E.LTC128B R18, desc[UR36][R4.64+0x4] ;  /* 0x0000042404127981 */ /* 0x000364000c1e1920 */
.L_x_41:
[----:B------:R-:W-:Y:S05]  /*2b60*/  BSYNC B1 ;  /* 0x0000000000017941 */ /* 0x000fea0003800000 */
.L_x_40:
[----:B-----5:R-:W-:Y:S01]  /*2b70*/  FMUL R8, R18, R59 ;  /* 0x0000003b12087220 */ /* 0x020fe20000400000 */
[----:B------:R-:W-:-:S03]  /*2b80*/  LEA.HI.X R15, R3, R83, R10, 0x2, P1 ;  /* 0x00000053030f7211 */ /* 0x000fc600008f140a */
[----:B------:R-:W-:-:S05]  /*2b90*/  FFMA R25, R25, R58, R8 ;  /* 0x0000003a19197223 */ /* 0x000fca0000000008 */
[----:B------:R2:W-:Y:S04]  /*2ba0*/  @P4 STG.E desc[UR36][R6.64+0x4], R25 ;  /* 0x0000041906004986 */ /* 0x0005e8000c101924 */
[----:B------:R-:W3:Y:S01]  /*2bb0*/  @P3 LDG.E.LTC128B R18, desc[UR36][R14.64] ;  /* 0x000000240e123981 */ /* 0x000ee2000c1e1920 */
[----:B------:R-:W-:Y:S01]  /*2bc0*/  IADD3 R12, P1, P2, R62, R20, R12 ;  /* 0x000000143e0c7210 */ /* 0x000fe20007a3e00c */
[----:B------:R-:W-:Y:S01]  /*2bd0*/  BSSY B1, `(.L_x_42) ;  /* 0x0000010000017945 */ /* 0x000fe20003800000 */
[C---:B0-----:R-:W-:Y:S02]  /*2be0*/  SHF.L.U64.HI R11, R64.reuse, 0x2, R65 ;  /* 0x00000002400b7819 */ /* 0x041fe40000010241 */
[----:B------:R-:W-:Y:S02]  /*2bf0*/  IADD3.X R13, R63, R73, R13, P1, P2 ;  /* 0x000000493f0d7210 */ /* 0x000fe40000fe440d */
[----:B------:R-:W-:-:S02]  /*2c00*/  LEA R10, P2, R64, R6, 0x2 ;  /* 0x00000006400a7211 */ /* 0x000fc400078410ff */
[----:B------:R-:W-:Y:S01]  /*2c10*/  ISETP.GT.AND P0, PT, R0, 0x8, P0 ;  /* 0x000000080000780c */ /* 0x000fe20000704270 */
[----:B------:R-:W-:Y:S01]  /*2c20*/  IMAD.WIDE.U32 R12, R19, R78, R12 ;  /* 0x0000004e130c7225 */ /* 0x000fe200078e000c */
[----:B------:R-:W-:-:S03]  /*2c30*/  ISETP.GT.AND P1, PT, R22, 0x8, PT ;  /* 0x000000081600780c */ /* 0x000fc60003f24270 */
[----:B------:R-:W-:Y:S01]  /*2c40*/  IMAD.X R11, R11, 0x1, R7, P2 ;  /* 0x000000010b0b7824 */ /* 0x000fe200010e0607 */
[----:B------:R-:W-:Y:S01]  /*2c50*/  LEA R8, P4, R12, R82, 0x2 ;  /* 0x000000520c087211 */ /* 0x000fe200078810ff */
[----:B------:R-:W-:-:S05]  /*2c60*/  IMAD.IADD R9, R75, 0x1, R13 ;  /* 0x000000014b097824 */ /* 0x000fca00078e020d */
[----:B------:R-:W-:Y:S01]  /*2c70*/  LEA.HI.X R9, R12, R83, R9, 0x2, P4 ;  /* 0x000000530c097211 */ /* 0x000fe200020f1409 */
[----:B---3--:R-:W-:-:S04]  /*2c80*/  FMUL R3, R18, R59 ;  /* 0x0000003b12037220 */ /* 0x008fc80000400000 */
[----:B------:R-:W-:-:S05]  /*2c90*/  FFMA R3, R26, R58, R3 ;  /* 0x0000003a1a037223 */ /* 0x000fca0000000003 */
[----:B------:R2:W-:Y:S01]  /*2ca0*/  @P3 STG.E desc[UR36][R10.64], R3 ;  /* 0x000000030a003986 */ /* 0x0005e2000c101924 */
[----:B------:R-:W-:Y:S05]  /*2cb0*/  @!P0 BRA `(.L_x_43) ;  /* 0x0000000000048947 */ /* 0x000fea0003800000 */
[----:B------:R0:W5:Y:S02]  /*2cc0*/  LDG.E.LTC128B R18, desc[UR36][R8.64+0x4] ;  /* 0x0000042408127981 */ /* 0x000164000c1e1920 */
.L_x_43:
[----:B------:R-:W-:Y:S05]  /*2cd0*/  BSYNC B1 ;  /* 0x0000000000017941 */ /* 0x000fea0003800000 */
.L_x_42:
[----:B-----5:R-:W-:Y:S01]  /*2ce0*/  FMUL R12, R18, R59 ;  /* 0x0000003b120c7220 */ /* 0x020fe20000400000 */
[----:B------:R-:W-:Y:S01]  /*2cf0*/  ISETP.GT.AND P3, PT, R0, RZ, P1 ;  /* 0x000000ff0000720c */ /* 0x000fe20000f64270 */
[----:B------:R-:W-:Y:S01]  /*2d00*/  BSSY B1, `(.L_x_44) ;  /* 0x0000006000017945 */ /* 0x000fe20003800000 */
[----:B------:R-:W-:Y:S01]  /*2d10*/  ISETP.GT.AND P2, PT, R22, 0x9, PT ;  /* 0x000000091600780c */ /* 0x000fe20003f44270 */
[----:B------:R-:W-:-:S05]  /*2d20*/  FFMA R27, R27, R58, R12 ;  /* 0x0000003a1b1b7223 */ /* 0x000fca000000000c */
[----:B------:R3:W-:Y:S05]  /*2d30*/  @P0 STG.E desc[UR36][R10.64+0x4], R27 ;  /* 0x0000041b0a000986 */ /* 0x0007ea000c101924 */
[----:B------:R-:W-:Y:S05]  /*2d40*/  @!P3 BRA `(.L_x_45) ;  /* 0x000000000004b947 */ /* 0x000fea0003800000 */
[----:B------:R4:W5:Y:S02]  /*2d50*/  LDG.E.LTC128B R18, desc[UR36][R4.64+0x20] ;  /* 0x0000202404127981 */ /* 0x000964000c1e1920 */
.L_x_45:
[----:B------:R-:W-:Y:S05]  /*2d60*/  BSYNC B1 ;  /* 0x0000000000017941 */ /* 0x000fea0003800000 */
.L_x_44:
[----:B--2--5:R-:W-:Y:S01]  /*2d70*/  FMUL R3, R18, R59 ;  /* 0x0000003b12037220 */ /* 0x024fe20000400000 */
[----:B------:R-:W-:Y:S01]  /*2d80*/  ISETP.GT.AND P0, PT, R0, RZ, P2 ;  /* 0x000000ff0000720c */ /* 0x000fe20001704270 */
[----:B------:R-:W-:Y:S02]  /*2d90*/  BSSY B1, `(.L_x_46) ;  /* 0x0000005000017945 */ /* 0x000fe40003800000 */
[----:B------:R-:W-:-:S05]  /*2da0*/  FFMA R3, R28, R58, R3 ;  /* 0x0000003a1c037223 */ /* 0x000fca0000000003 */
[----:B------:R2:W-:Y:S05]  /*2db0*/  @P3 STG.E desc[UR36][R6.64+0x20], R3 ;  /* 0x0000200306003986 */ /* 0x0005ea000c101924 */
[----:B------:R-:W-:Y:S05]  /*2dc0*/  @!P0 BRA `(.L_x_47) ;  /* 0x0000000000048947 */ /* 0x000fea0003800000 */
[----:B------:R0:W5:Y:S02]  /*2dd0*/  LDG.E.LTC128B R18, desc[UR36][R4.64+0x24] ;  /* 0x0000242404127981 */ /* 0x000164000c1e1920 */
.L_x_47:
[----:B------:R-:W-:Y:S05]  /*2de0*/  BSYNC B1 ;  /* 0x0000000000017941 */ /* 0x000fea0003800000 */
.L_x_46:
[----:B-----5:R-:W-:Y:S01]  /*2df0*/  FMUL R12, R18, R59 ;  /* 0x0000003b120c7220 */ /* 0x020fe20000400000 */
[----:B------:R-:W-:Y:S01]  /*2e00*/  ISETP.GT.AND P1, PT, R0, 0x8, P1 ;  /* 0x000000080000780c */ /* 0x000fe20000f24270 */
[----:B------:R-:W-:Y:S02]  /*2e10*/  BSSY B1, `(.L_x_48) ;  /* 0x0000005000017945 */ /* 0x000fe40003800000 */
[----:B------:R-:W-:-:S05]  /*2e20*/  FFMA R29, R29, R58, R12 ;  /* 0x0000003a1d1d7223 */ /* 0x000fca000000000c */
[----:B------:R0:W-:Y:S05]  /*2e30*/  @P0 STG.E desc[UR36][R6.64+0x24], R29 ;  /* 0x0000241d06000986 */ /* 0x0001ea000c101924 */
[----:B------:R-:W-:Y:S05]  /*2e40*/  @!P1 BRA `(.L_x_49) ;  /* 0x0000000000049947 */ /* 0x000fea0003800000 */
[----:B------:R0:W5:Y:S02]  /*2e50*/  LDG.E.LTC128B R18, desc[UR36][R8.64+0x20] ;  /* 0x0000202408127981 */ /* 0x000164000c1e1920 */
.L_x_49:
[----:B------:R-:W-:Y:S05]  /*2e60*/  BSYNC B1 ;  /* 0x0000000000017941 */ /* 0x000fea0003800000 */
.L_x_48:
[----:B--2--5:R-:W-:Y:S01]  /*2e70*/  FMUL R3, R18, R59 ;  /* 0x0000003b12037220 */ /* 0x024fe20000400000 */
[----:B------:R-:W-:Y:S01]  /*2e80*/  ISETP.GT.AND P2, PT, R0, 0x8, P2 ;  /* 0x000000080000780c */ /* 0x000fe20001744270 */
[----:B------:R-:W-:Y:S01]  /*2e90*/  BSSY B1, `(.L_x_50) ;  /* 0x0000006000017945 */ /* 0x000fe20003800000 */
[----:B------:R-:W-:Y:S01]  /*2ea0*/  ISETP.GT.AND P0, PT, R22, 0x10, PT ;  /* 0x000000101600780c */ /* 0x000fe20003f04270 */
[----:B------:R-:W-:-:S05]  /*2eb0*/  FFMA R3, R30, R58, R3 ;  /* 0x0000003a1e037223 */ /* 0x000fca0000000003 */
[----:B------:R2:W-:Y:S05]  /*2ec0*/  @P1 STG.E desc[UR36][R10.64+0x20], R3 ;  /* 0x000020030a001986 */ /* 0x0005ea000c101924 */
[----:B------:R-:W-:Y:S05]  /*2ed0*/  @!P2 BRA `(.L_x_51) ;  /* 0x000000000004a947 */ /* 0x000fea0003800000 */
[----:B------:R0:W5:Y:S02]  /*2ee0*/  LDG.E.LTC128B R18, desc[UR36][R8.64+0x24] ;  /* 0x0000242408127981 */ /* 0x000164000c1e1920 */
.L_x_51:
[----:B------:R-:W-:Y:S05]  /*2ef0*/  BSYNC B1 ;  /* 0x0000000000017941 */ /* 0x000fea0003800000 */
.L_x_50:
        /* <DEDUP_REMOVED lines=8> */
.L_x_53:
[----:B------:R-:W-:Y:S05]  /*2f80*/  BSYNC B1 ;  /* 0x0000000000017941 */ /* 0x000fea0003800000 */
.L_x_52:
[----:B--2--5:R-:W-:Y:S01]  /*2f90*/  FMUL R3, R18, R59 ;  /* 0x0000003b12037220 */ /* 0x024fe20000400000 */
[----:B------:R-:W-:Y:S01]  /*2fa0*/  ISETP.GT.AND P2, PT, R0, RZ, P1 ;  /* 0x000000ff0000720c */ /* 0x000fe20000f44270 */
[----:B------:R-:W-:Y:S02]  /*2fb0*/  BSSY B1, `(.L_x_54) ;  /* 0x0000005000017945 */ /* 0x000fe40003800000 */
[----:B------:R-:W-:-:S05]  /*2fc0*/  FFMA R3, R32, R58, R3 ;  /* 0x0000003a20037223 */ /* 0x000fca0000000003 */
[----:B------:R2:W-:Y:S05]  /*2fd0*/  @P3 STG.E desc[UR36][R6.64+0x40], R3 ;  /* 0x0000400306003986 */ /* 0x0005ea000c101924 */
[----:B------:R-:W-:Y:S05]  /*2fe0*/  @!P2 BRA `(.L_x_55) ;  /* 0x000000000004a947 */ /* 0x000fea0003800000 */
[----:B------:R0:W5:Y:S02]  /*2ff0*/  LDG.E.LTC128B R18, desc[UR36][R4.64+0x44] ;  /* 0x0000442404127981 */ /* 0x000164000c1e1920 */
.L_x_55:
[----:B------:R-:W-:Y:S05]  /*3000*/  BSYNC B1 ;  /* 0x0000000000017941 */ /* 0x000fea0003800000 */
.L_x_54:
[----:B-----5:R-:W-:Y:S01]  /*3010*/  FMUL R12, R18, R59 ;  /* 0x0000003b120c7220 */ /* 0x020fe20000400000 */
[----:B------:R-:W-:Y:S01]  /*3020*/  ISETP.GT.AND P0, PT, R0, 0x8, P0 ;  /* 0x000000080000780c */ /* 0x000fe20000704270 */
[----:B------:R-:W-:Y:S02]  /*3030*/  BSSY B1, `(.L_x_56) ;  /* 0x0000005000017945 */ /* 0x000fe40003800000 */
[----:B------:R-:W-:-:S05]  /*3040*/  FFMA R33, R33, R58, R12 ;  /* 0x0000003a21217223 */ /* 0x000fca000000000c */
[----:B------:R0:W-:Y:S05]  /*3050*/  @P2 STG.E desc[UR36][R6.64+0x44], R33 ;  /* 0x0000442106002986 */ /* 0x0001ea000c101924 */
[----:B------:R-:W-:Y:S05]  /*3060*/  @!P0 BRA `(.L_x_57) ;  /* 0x0000000000048947 */ /* 0x000fea0003800000 */
[----:B------:R0:W5:Y:S02]  /*3070*/  LDG.E.LTC128B R18, desc[UR36][R8.64+0x40] ;  /* 0x0000402408127981 */ /* 0x000164000c1e1920 */
.L_x_57:
[----:B------:R-:W-:Y:S05]  /*3080*/  BSYNC B1 ;  /* 0x0000000000017941 */ /* 0x000fea0003800000 */
.L_x_56:
        /* <DEDUP_REMOVED lines=8> */
.L_x_59:
[----:B------:R-:W-:Y:S05]  /*3110*/  BSYNC B1 ;  /* 0x0000000000017941 */ /* 0x000fea0003800000 */
.L_x_58:
        /* <DEDUP_REMOVED lines=8> */
.L_x_61:
[----:B------:R-:W-:Y:S05]  /*31a0*/  BSYNC B1 ;  /* 0x0000000000017941 */ /* 0x000fea0003800000 */
.L_x_60:
[----:B--2--5:R-:W-:Y:S01]  /*31b0*/  FMUL R3, R18, R59 ;  /* 0x0000003b12037220 */ /* 0x024fe20000400000 */
[----:B------:R-:W-:Y:S01]  /*31c0*/  ISETP.GT.AND P1, PT, R0, RZ, P0 ;  /* 0x000000ff0000720c */ /* 0x000fe20000724270 */
[----:B------:R-:W-:Y:S02]  /*31d0*/  BSSY B1, `(.L_x_62) ;  /* 0x0000005000017945 */ /* 0x000fe40003800000 */
[----:B------:R-:W-:-:S05]  /*31e0*/  FFMA R3, R36, R58, R3 ;  /* 0x0000003a24037223 */ /* 0x000fca0000000003 */
[----:B------:R2:W-:Y:S05]  /*31f0*/  @P3 STG.E desc[UR36][R6.64+0x60], R3 ;  /* 0x0000600306003986 */ /* 0x0005ea000c101924 */
[----:B------:R-:W-:Y:S05]  /*3200*/  @!P1 BRA `(.L_x_63) ;  /* 0x0000000000049947 */ /* 0x000fea0003800000 */
[----:B------:R0:W5:Y:S02]  /*3210*/  LDG.E.LTC128B R18, desc[UR36][R4.64+0x64] ;  /* 0x0000642404127981 */ /* 0x000164000c1e1920 */
.L_x_63:
[----:B------:R-:W-:Y:S05]  /*3220*/  BSYNC B1 ;  /* 0x0000000000017941 */ /* 0x000fea0003800000 */
.L_x_62:
[----:B-----5:R-:W-:Y:S01]  /*3230*/  FMUL R12, R18, R59 ;  /* 0x0000003b120c7220 */ /* 0x020fe20000400000 */
[----:B------:R-:W-:Y:S01]  /*3240*/  ISETP.GT.AND P2, PT, R0, 0x8, P2 ;  /* 0x000000080000780c */ /* 0x000fe20001744270 */
[----:B------:R-:W-:Y:S02]  /*3250*/  BSSY B1, `(.L_x_64) ;  /* 0x0000005000017945 */ /* 0x000fe40003800000 */
[----:B------:R-:W-:-:S05]  /*3260*/  FFMA R37, R37, R58, R12 ;  /* 0x0000003a25257223 */ /* 0x000fca000000000c */
[----:B------:R0:W-:Y:S05]  /*3270*/  @P1 STG.E desc[UR36][R6.64+0x64], R37 ;  /* 0x0000642506001986 */ /* 0x0001ea000c101924 */
[----:B------:R-:W-:Y:S05]  /*3280*/  @!P2 BRA `(.L_x_65) ;  /* 0x000000000004a947 */ /* 0x000fea0003800000 */
[----:B------:R0:W5:Y:S02]  /*3290*/  LDG.E.LTC128B R18, desc[UR36][R8.64+0x60] ;  /* 0x0000602408127981 */ /* 0x000164000c1e1920 */
.L_x_65:
[----:B------:R-:W-:Y:S05]  /*32a0*/  BSYNC B1 ;  /* 0x0000000000017941 */ /* 0x000fea0003800000 */
.L_x_64:
        /* <DEDUP_REMOVED lines=8> */
.L_x_67:
[----:B------:R-:W-:Y:S05]  /*3330*/  BSYNC B1 ;  /* 0x0000000000017941 */ /* 0x000fea0003800000 */
.L_x_66:
        /* <DEDUP_REMOVED lines=8> */
.L_x_69:
[----:B------:R-:W-:Y:S05]  /*33c0*/  BSYNC B1 ;  /* 0x0000000000017941 */ /* 0x000fea0003800000 */
.L_x_68:
[----:B--2--5:R-:W-:Y:S01]  /*33d0*/  FMUL R3, R18, R59 ;  /* 0x0000003b12037220 */ /* 0x024fe20000400000 */
[----:B------:R-:W-:Y:S01]  /*33e0*/  ISETP.GT.AND P0, PT, R0, RZ, P2 ;  /* 0x000000ff0000720c */ /* 0x000fe20001704270 */
[----:B------:R-:W-:Y:S02]  /*33f0*/  BSSY B1, `(.L_x_70) ;  /* 0x0000005000017945 */ /* 0x000fe40003800000 */
[----:B------:R-:W-:-:S05]  /*3400*/  FFMA R3, R40, R58, R3 ;  /* 0x0000003a28037223 */ /* 0x000fca0000000003 */
[----:B------:R2:W-:Y:S05]  /*3410*/  @P3 STG.E desc[UR36][R6.64+0x80], R3 ;  /* 0x0000800306003986 */ /* 0x0005ea000c101924 */
[----:B------:R-:W-:Y:S05]  /*3420*/  @!P0 BRA `(.L_x_71) ;  /* 0x0000000000048947 */ /* 0x000fea0003800000 */
[----:B------:R0:W5:Y:S02]  /*3430*/  LDG.E.LTC128B R18, desc[UR36][R4.64+0x84] ;  /* 0x0000842404127981 */ /* 0x000164000c1e1920 */
.L_x_71:
[----:B------:R-:W-:Y:S05]  /*3440*/  BSYNC B1 ;  /* 0x0000000000017941 */ /* 0x000fea0003800000 */
.L_x_70:
[----:B-----5:R-:W-:Y:S01]  /*3450*/  FMUL R12, R18, R59 ;  /* 0x0000003b120c7220 */ /* 0x020fe20000400000 */
[----:B------:R-:W-:Y:S01]  /*3460*/  ISETP.GT.AND P1, PT, R0, 0x8, P1 ;  /* 0x000000080000780c */ /* 0x000fe20000f24270 */
[----:B------:R-:W-:Y:S02]  /*3470*/  BSSY B1, `(.L_x_72) ;  /* 0x0000005000017945 */ /* 0x000fe40003800000 */
[----:B------:R-:W-:-:S05]  /*3480*/  FFMA R41, R41, R58, R12 ;  /* 0x0000003a29297223 */ /* 0x000fca000000000c */
[----:B------:R0:W-:Y:S05]  /*3490*/  @P0 STG.E desc[UR36][R6.64+0x84], R41 ;  /* 0x0000842906000986 */ /* 0x0001ea000c101924 */
[----:B------:R-:W-:Y:S05]  /*34a0*/  @!P1 BRA `(.L_x_73) ;  /* 0x0000000000049947 */ /* 0x000fea0003800000 */
[----:B------:R0:W5:Y:S02]  /*34b0*/  LDG.E.LTC128B R18, desc[UR36][R8.64+0x80] ;  /* 0x0000802408127981 */ /* 0x000164000c1e1920 */
.L_x_73:
[----:B------:R-:W-:Y:S05]  /*34c0*/  BSYNC B1 ;  /* 0x0000000000017941 */ /* 0x000fea0003800000 */
.L_x_72:
        /* <DEDUP_REMOVED lines=8> */
.L_x_75:
[----:B------:R-:W-:Y:S05]  /*3550*/  BSYNC B1 ;  /* 0x0000000000017941 */ /* 0x000fea0003800000 */
.L_x_74:
        /* <DEDUP_REMOVED lines=8> */
.L_x_77:
[----:B------:R-:W-:Y:S05]  /*35e0*/  BSYNC B1 ;  /* 0x0000000000017941 */ /* 0x000fea0003800000 */
.L_x_76:
[----:B--2--5:R-:W-:Y:S01]  /*35f0*/  FMUL R3, R18, R59 ;  /* 0x0000003b12037220 */ /* 0x024fe20000400000 */
[----:B------:R-:W-:Y:S01]  /*3600*/  ISETP.GT.AND P2, PT, R0, RZ, P1 ;  /* 0x000000ff0000720c */ /* 0x000fe20000f44270 */
[----:B------:R-:W-:Y:S02]  /*3610*/  BSSY B1, `(.L_x_78) ;  /* 0x0000005000017945 */ /* 0x000fe40003800000 */
[----:B------:R-:W-:-:S05]  /*3620*/  FFMA R3, R44, R58, R3 ;  /* 0x0000003a2c037223 */ /* 0x000fca0000000003 */
[----:B------:R2:W-:Y:S05]  /*3630*/  @P3 STG.E desc[UR36][R6.64+0xa0], R3 ;  /* 0x0000a00306003986 */ /* 0x0005ea000c101924 */
[----:B------:R-:W-:Y:S05]  /*3640*/  @!P2 BRA `(.L_x_79) ;  /* 0x000000000004a947 */ /* 0x000fea0003800000 */
[----:B------:R0:W5:Y:S02]  /*3650*/  LDG.E.LTC128B R18, desc[UR36][R4.64+0xa4] ;  /* 0x0000a42404127981 */ /* 0x000164000c1e1920 */
.L_x_79:
[----:B------:R-:W-:Y:S05]  /*3660*/  BSYNC B1 ;  /* 0x0000000000017941 */ /* 0x000fea0003800000 */
.L_x_78:
[----:B-----5:R-:W-:Y:S01]  /*3670*/  FMUL R12, R18, R59 ;  /* 0x0000003b120c7220 */ /* 0x020fe20000400000 */
[----:B------:R-:W-:Y:S01]  /*3680*/  ISETP.GT.AND P0, PT, R0, 0x8, P0 ;  /* 0x000000080000780c */ /* 0x000fe20000704270 */
[----:B------:R-:W-:Y:S02]  /*3690*/  BSSY B1, `(.L_x_80) ;  /* 0x0000005000017945 */ /* 0x000fe40003800000 */
[----:B------:R-:W-:-:S05]  /*36a0*/  FFMA R45, R45, R58, R12 ;  /* 0x0000003a2d2d7223 */ /* 0x000fca000000000c */
[----:B------:R0:W-:Y:S05]  /*36b0*/  @P2 STG.E desc[UR36][R6.64+0xa4], R45 ;  /* 0x0000a42d06002986 */ /* 0x0001ea000c101924 */
[----:B------:R-:W-:Y:S05]  /*36c0*/  @!P0 BRA `(.L_x_81) ;  /* 0x0000000000048947 */ /* 0x000fea0003800000 */
[----:B------:R0:W5:Y:S02]  /*36d0*/  LDG.E.LTC128B R18, desc[UR36][R8.64+0xa0] ;  /* 0x0000a02408127981 */ /* 0x000164000c1e1920 */
.L_x_81:
[----:B------:R-:W-:Y:S05]  /*36e0*/  BSYNC B1 ;  /* 0x0000000000017941 */ /* 0x000fea0003800000 */
.L_x_80:
        /* <DEDUP_REMOVED lines=8> */
.L_x_83:
[----:B------:R-:W-:Y:S05]  /*3770*/  BSYNC B1 ;  /* 0x0000000000017941 */ /* 0x000fea0003800000 */
.L_x_82:
        /* <DEDUP_REMOVED lines=8> */
.L_x_85:
[----:B------:R-:W-:Y:S05]  /*3800*/  BSYNC B1 ;  /* 0x0000000000017941 */ /* 0x000fea0003800000 */
.L_x_84:
[----:B--2--5:R-:W-:Y:S01]  /*3810*/  FMUL R3, R18, R59 ;  /* 0x0000003b12037220 */ /* 0x024fe20000400000 */
[----:B------:R-:W-:Y:S01]  /*3820*/  ISETP.GT.AND P1, PT, R0, RZ, P0 ;  /* 0x000000ff0000720c */ /* 0x000fe20000724270 */
[----:B------:R-:W-:Y:S02]  /*3830*/  BSSY B1, `(.L_x_86) ;  /* 0x0000005000017945 */ /* 0x000fe40003800000 */
[----:B------:R-:W-:-:S05]  /*3840*/  FFMA R3, R48, R58, R3 ;  /* 0x0000003a30037223 */ /* 0x000fca0000000003 */
[----:B------:R2:W-:Y:S05]  /*3850*/  @P3 STG.E desc[UR36][R6.64+0xc0], R3 ;  /* 0x0000c00306003986 */ /* 0x0005ea000c101924 */
[----:B------:R-:W-:Y:S05]  /*3860*/  @!P1 BRA `(.L_x_87) ;  /* 0x0000000000049947 */ /* 0x000fea0003800000 */
[----:B------:R0:W5:Y:S02]  /*3870*/  LDG.E.LTC128B R18, desc[UR36][R4.64+0xc4] ;  /* 0x0000c42404127981 */ /* 0x000164000c1e1920 */
.L_x_87:
[----:B------:R-:W-:Y:S05]  /*3880*/  BSYNC B1 ;  /* 0x0000000000017941 */ /* 0x000fea0003800000 */
.L_x_86:
[----:B-----5:R-:W-:Y:S01]  /*3890*/  FMUL R12, R18, R59 ;  /* 0x0000003b120c7220 */ /* 0x020fe20000400000 */
[----:B------:R-:W-:Y:S01]  /*38a0*/  ISETP.GT.AND P2, PT, R0, 0x8, P2 ;  /* 0x000000080000780c */ /* 0x000fe20001744270 */
[----:B------:R-:W-:Y:S02]  /*38b0*/  BSSY B1, `(.L_x_88) ;  /* 0x0000005000017945 */ /* 0x000fe40003800000 */
[----:B------:R-:W-:-:S05]  /*38c0*/  FFMA R49, R49, R58, R12 ;  /* 0x0000003a31317223 */ /* 0x000fca000000000c */
[----:B------:R0:W-:Y:S05]  /*38d0*/  @P1 STG.E desc[UR36][R6.64+0xc4], R49 ;  /* 0x0000c43106001986 */ /* 0x0001ea000c101924 */
[----:B------:R-:W-:Y:S05]  /*38e0*/  @!P2 BRA `(.L_x_89) ;  /* 0x000000000004a947 */ /* 0x000fea0003800000 */
[----:B------:R0:W5:Y:S02]  /*38f0*/  LDG.E.LTC128B R18, desc[UR36][R8.64+0xc0] ;  /* 0x0000c02408127981 */ /* 0x000164000c1e1920 */
.L_x_89:
[----:B------:R-:W-:Y:S05]  /*3900*/  BSYNC B1 ;  /* 0x0000000000017941 */ /* 0x000fea0003800000 */
.L_x_88:
        /* <DEDUP_REMOVED lines=8> */
.L_x_91:
[----:B------:R-:W-:Y:S05]  /*3990*/  BSYNC B1 ;  /* 0x0000000000017941 */ /* 0x000fea0003800000 */
.L_x_90:
        /* <DEDUP_REMOVED lines=8> */
.L_x_93:
[----:B------:R-:W-:Y:S05]  /*3a20*/  BSYNC B1 ;  /* 0x0000000000017941 */ /* 0x000fea0003800000 */
.L_x_92:
[----:B--2--5:R-:W-:Y:S01]  /*3a30*/  FMUL R3, R18, R59 ;  /* 0x0000003b12037220 */ /* 0x024fe20000400000 */
[----:B------:R-:W-:Y:S01]  /*3a40*/  ISETP.GT.AND P0, PT, R0, RZ, P2 ;  /* 0x000000ff0000720c */ /* 0x000fe20001704270 */
[----:B------:R-:W-:Y:S02]  /*3a50*/  BSSY B1, `(.L_x_94) ;  /* 0x0000005000017945 */ /* 0x000fe40003800000 */
[----:B------:R-:W-:-:S05]  /*3a60*/  FFMA R3, R52, R58, R3 ;  /* 0x0000003a34037223 */ /* 0x000fca0000000003 */
[----:B------:R2:W-:Y:S05]  /*3a70*/  @P3 STG.E desc[UR36][R6.64+0xe0], R3 ;  /* 0x0000e00306003986 */ /* 0x0005ea000c101924 */
[----:B------:R-:W-:Y:S05]  /*3a80*/  @!P0 BRA `(.L_x_95) ;  /* 0x0000000000048947 */ /* 0x000fea0003800000 */
[----:B------:R0:W5:Y:S02]  /*3a90*/  LDG.E.LTC128B R18, desc[UR36][R4.64+0xe4] ;  /* 0x0000e42404127981 */ /* 0x000164000c1e1920 */
.L_x_95:
[----:B------:R-:W-:Y:S05]  /*3aa0*/  BSYNC B1 ;  /* 0x0000000000017941 */ /* 0x000fea0003800000 */
.L_x_94:
[----:B01--45:R-:W-:Y:S01]  /*3ab0*/  FMUL R4, R18, R59 ;  /* 0x0000003b12047220 */ /* 0x033fe20000400000 */
[----:B------:R-:W-:Y:S01]  /*3ac0*/  ISETP.GT.AND P1, PT, R0, 0x8, P1 ;  /* 0x000000080000780c */ /* 0x000fe20000f24270 */
[----:B------:R-:W-:Y:S02]  /*3ad0*/  BSSY B1, `(.L_x_96) ;  /* 0x0000005000017945 */ /* 0x000fe40003800000 */
[----:B------:R-:W-:-:S05]  /*3ae0*/  FFMA R53, R53, R58, R4 ;  /* 0x0000003a35357223 */ /* 0x000fca0000000004 */
[----:B------:R0:W-:Y:S05]  /*3af0*/  @P0 STG.E desc[UR36][R6.64+0xe4], R53 ;  /* 0x0000e43506000986 */ /* 0x0001ea000c101924 */
[----:B------:R-:W-:Y:S05]  /*3b00*/  @!P1 BRA `(.L_x_97) ;  /* 0x0000000000049947 */ /* 0x000fea0003800000 */
[----:B------:R1:W5:Y:S02]  /*3b10*/  LDG.E.LTC128B R18, desc[UR36][R8.64+0xe0] ;  /* 0x0000e02408127981 */ /* 0x000364000c1e1920 */
.L_x_97:
[----:B------:R-:W-:Y:S05]  /*3b20*/  BSYNC B1 ;  /* 0x0000000000017941 */ /* 0x000fea0003800000 */
.L_x_96:
[----:B--2--5:R-:W-:Y:S01]  /*3b30*/  FMUL R3, R18, R59 ;  /* 0x0000003b12037220 */ /* 0x024fe20000400000 */
[----:B------:R-:W-:Y:S01]  /*3b40*/  @P1 IMAD.MOV.U32 R4, RZ, RZ, R10 ;  /* 0x000000ffff041224 */ /* 0x000fe200078e000a */
[----:B------:R-:W-:Y:S01]  /*3b50*/  ISETP.GT.AND P2, PT, R0, 0x8, P2 ;  /* 0x000000080000780c */ /* 0x000fe20001744270 */
[----:B------:R-:W-:Y:S02]  /*3b60*/  @P1 IMAD.MOV.U32 R5, RZ, RZ, R11 ;  /* 0x000000ffff051224 */ /* 0x000fe400078e000b */
[----:B------:R-:W-:Y:S01]  /*3b70*/  FFMA R3, R54, R58, R3 ;  /* 0x0000003a36037223 */ /* 0x000fe20000000003 */
[----:B------:R-:W-:Y:S04]  /*3b80*/  BSSY B1, `(.L_x_98) ;  /* 0x0000004000017945 */ /* 0x000fe80003800000 */
[----:B------:R2:W-:Y:S05]  /*3b90*/  @P1 STG.E desc[UR36][R4.64+0xe0], R3 ;  /* 0x0000e00304001986 */ /* 0x0005ea000c101924 */
[----:B------:R-:W-:Y:S05]  /*3ba0*/  @!P2 BRA `(.L_x_99) ;  /* 0x000000000004a947 */ /* 0x000fea0003800000 */
[----:B------:R4:W5:Y:S02]  /*3bb0*/  LDG.E.LTC128B R18, desc[UR36][R8.64+0xe4] ;  /* 0x0000e42408127981 */ /* 0x000964000c1e1920 */
.L_x_99:
[----:B------:R-:W-:Y:S05]  /*3bc0*/  BSYNC B1 ;  /* 0x0000000000017941 */ /* 0x000fea0003800000 */
.L_x_98:
[----:B-----5:R-:W-:-:S04]  /*3bd0*/  FMUL R18, R18, R59 ;  /* 0x0000003b12127220 */ /* 0x020fc80000400000 */
[----:B------:R-:W-:Y:S01]  /*3be0*/  FFMA R55, R55, R58, R18 ;  /* 0x0000003a37377223 */ /* 0x000fe20000000012 */
[----:B------:R-:W-:Y:S06]  /*3bf0*/  @!P2 BRA `(.L_x_100) ;  /* 0x0000000400e0a947 */ /* 0x000fec0003800000 */
[----:B------:R0:W-:Y:S01]  /*3c00*/  STG.E desc[UR36][R10.64+0xe4], R55 ;  /* 0x0000e4370a007986 */ /* 0x0001e2000c101924 */
[----:B------:R-:W-:Y:S05]  /*3c10*/  BRA `(.L_x_100) ;  /* 0x0000000400d87947 */ /* 0x000fea0003800000 */
.L_x_39:
[----:B------:R-:W-:Y:S01]  /*3c20*/  ISETP.GT.AND P0, PT, R22, 0x1, PT ;  /* 0x000000011600780c */ /* 0x000fe20003f04270 */
[----:B------:R-:W-:Y:S01]  /*3c30*/  ULDC.64 UR4, c[0x0][0x5c0] ;  /* 0x0001700000047ab9 */ /* 0x000fe20000000a00 */
[-C--:B------:R-:W-:Y:S01]  /*3c40*/  FMUL R3, R24, R58.reuse ;  /* 0x0000003a18037220 */ /* 0x080fe20000400000 */
[----:B------:R-:W-:Y:S01]  /*3c50*/  LEA R4, P4, R74, UR4, 0x2 ;  /* 0x000000044a047c11 */ /* 0x000fe2000f8810ff */
[-C--:B------:R-:W-:Y:S01]  /*3c60*/  FMUL R25, R25, R58.reuse ;  /* 0x0000003a19197220 */ /* 0x080fe20000400000 */
[----:B------:R-:W-:Y:S01]  /*3c70*/  ISETP.GT.AND P2, PT, R0, RZ, P0 ;  /* 0x000000ff0000720c */ /* 0x000fe20000744270 */
[-C--:B------:R-:W-:Y:S01]  /*3c80*/  FMUL R27, R27, R58.reuse ;  /* 0x0000003a1b1b7220 */ /* 0x080fe20000400000 */
[----:B------:R-:W-:Y:S01]  /*3c90*/  LEA.HI.X R5, R74, UR5, R7, 0x2, P4 ;  /* 0x000000054a057c11 */ /* 0x000fe2000a0f1407 */
[-C--:B------:R-:W-:Y:S01]  /*3ca0*/  FMUL R9, R28, R58.reuse ;  /* 0x0000003a1c097220 */ /* 0x080fe20000400000 */
[C---:B------:R-:W-:Y:S01]  /*3cb0*/  ISETP.GT.AND P3, PT, R0.reuse, 0x8, P3 ;  /* 0x000000080000780c */ /* 0x040fe20001f64270 */
[-C--:B------:R-:W-:Y:S01]  /*3cc0*/  FMUL R29, R29, R58.reuse ;  /* 0x0000003a1d1d7220 */ /* 0x080fe20000400000 */
[----:B------:R-:W-:Y:S01]  /*3cd0*/  ISETP.GT.AND P0, PT, R0, 0x8, P0 ;  /* 0x000000080000780c */ /* 0x000fe20000704270 */
[----:B------:R0:W-:Y:S01]  /*3ce0*/  @P1 STG.E desc[UR36][R4.64], R3 ;  /* 0x0000000304001986 */ /* 0x0001e2000c101924 */
[----:B------:R-:W-:Y:S01]  /*3cf0*/  ISETP.GT.AND P5, PT, R22, 0x8, PT ;  /* 0x000000081600780c */ /* 0x000fe20003fa4270 */
[-C--:B------:R-:W-:Y:S01]  /*3d00*/  FMUL R31, R31, R58.reuse ;  /* 0x0000003a1f1f7220 */ /* 0x080fe20000400000 */
[C---:B------:R-:W-:Y:S01]  /*3d10*/  SHF.L.U64.HI R7, R64.reuse, 0x2, R65 ;  /* 0x0000000240077819 */ /* 0x040fe20000010241 */
[----:B------:R-:W-:Y:S01]  /*3d20*/  FMUL R33, R33, R58 ;  /* 0x0000003a21217220 */ /* 0x000fe20000400000 */
[----:B------:R-:W-:Y:S01]  /*3d30*/  LEA R6, P1, R64, R4, 0x2 ;  /* 0x0000000440067211 */ /* 0x000fe200078210ff */
[----:B------:R-:W-:Y:S01]  /*3d40*/  @P2 STG.E desc[UR36][R4.64+0x4], R25 ;  /* 0x0000041904002986 */ /* 0x000fe2000c101924 */
[----:B------:R-:W-:Y:S01]  /*3d50*/  ISETP.GT.AND P4, PT, R22, 0x9, PT ;  /* 0x000000091600780c */ /* 0x000fe20003f84270 */
[-C--:B------:R-:W-:Y:S01]  /*3d60*/  FMUL R35, R35, R58.reuse ;  /* 0x0000003a23237220 */ /* 0x080fe20000400000 */
[C---:B------:R-:W-:Y:S01]  /*3d70*/  ISETP.GT.AND P2, PT, R0.reuse, RZ, P5 ;  /* 0x000000ff0000720c */ /* 0x040fe20002f44270 */
[----:B------:R-:W-:Y:S01]  /*3d80*/  IMAD.X R7, R7, 0x1, R5, P1 ;  /* 0x0000000107077824 */ /* 0x000fe200008e0605 */
[----:B------:R-:W-:Y:S01]  /*3d90*/  ISETP.GT.AND P1, PT, R0, RZ, P4 ;  /* 0x000000ff0000720c */ /* 0x000fe20002724270 */
[-C--:B0-----:R-:W-:Y:S01]  /*3da0*/  FMUL R3, R26, R58.reuse ;  /* 0x0000003a1a037220 */ /* 0x081fe20000400000 */
[----:B------:R-:W-:Y:S01]  /*3db0*/  ISETP.GT.AND P4, PT, R0, 0x8, P4 ;  /* 0x000000080000780c */ /* 0x000fe20002784270 */
[-C--:B------:R-:W-:Y:S01]  /*3dc0*/  FMUL R37, R37, R58.reuse ;  /* 0x0000003a25257220 */ /* 0x080fe20000400000 */
[-C--:B------:R-:W-:Y:S01]  /*3dd0*/  FMUL R39, R39, R58.reuse ;  /* 0x0000003a27277220 */ /* 0x080fe20000400000 */
[-C--:B------:R-:W-:Y:S01]  /*3de0*/  FMUL R41, R41, R58.reuse ;  /* 0x0000003a29297220 */ /* 0x080fe20000400000 */
[----:B------:R0:W-:Y:S01]  /*3df0*/  @P3 STG.E desc[UR36][R6.64], R3 ;  /* 0x0000000306003986 */ /* 0x0001e2000c101924 */
[----:B------:R-:W-:Y:S01]  /*3e00*/  ISETP.GT.AND P3, PT, R22, 0x11, PT ;  /* 0x000000111600780c */ /* 0x000fe20003f64270 */
[-C--:B------:R-:W-:Y:S01]  /*3e10*/  FMUL R43, R43, R58.reuse ;  /* 0x0000003a2b2b7220 */ /* 0x080fe20000400000 */
[-C--:B------:R-:W-:Y:S01]  /*3e20*/  FMUL R45, R45, R58.reuse ;  /* 0x0000003a2d2d7220 */ /* 0x080fe20000400000 */
[----:B------:R-:W-:Y:S01]  /*3e30*/  @P0 STG.E desc[UR36][R6.64+0x4], R27 ;  /* 0x0000041b06000986 */ /* 0x000fe2000c101924 */
[----:B------:R-:W-:Y:S01]  /*3e40*/  ISETP.GT.AND P0, PT, R0, 0x8, P5 ;  /* 0x000000080000780c */ /* 0x000fe20002f04270 */
[-C--:B------:R-:W-:Y:S01]  /*3e50*/  FMUL R47, R47, R58.reuse ;  /* 0x0000003a2f2f7220 */ /* 0x080fe20000400000 */
[----:B------:R-:W-:Y:S01]  /*3e60*/  ISETP.GT.AND P5, PT, R22, 0x10, PT ;  /* 0x000000101600780c */ /* 0x000fe20003fa4270 */
[----:B------:R1:W-:Y:S01]  /*3e70*/  @P2 STG.E desc[UR36][R4.64+0x20], R9 ;  /* 0x0000200904002986 */ /* 0x0003e2000c101924 */
[-C--:B------:R-:W-:Y:S01]  /*3e80*/  FMUL R49, R49, R58.reuse ;  /* 0x0000003a31317220 */ /* 0x080fe20000400000 */
[-C--:B------:R-:W-:Y:S01]  /*3e90*/  FMUL R51, R51, R58.reuse ;  /* 0x0000003a33337220 */ /* 0x080fe20000400000 */
[----:B------:R-:W-:Y:S01]  /*3ea0*/  ISETP.GT.AND P2, PT, R0, RZ, P5 ;  /* 0x000000ff0000720c */ /* 0x000fe20002f44270 */
[----:B------:R-:W-:Y:S01]  /*3eb0*/  @P1 STG.E desc[UR36][R4.64+0x24], R29 ;  /* 0x0000241d04001986 */ /* 0x000fe2000c101924 */
[-C--:B0-----:R-:W-:Y:S01]  /*3ec0*/  FMUL R3, R30, R58.reuse ;  /* 0x0000003a1e037220 */ /* 0x081fe20000400000 */
[C---:B------:R-:W-:Y:S01]  /*3ed0*/  ISETP.GT.AND P1, PT, R0.reuse, RZ, P3 ;  /* 0x000000ff0000720c */ /* 0x040fe20001f24270 */
[-C--:B------:R-:W-:Y:S01]  /*3ee0*/  FMUL R53, R53, R58.reuse ;  /* 0x0000003a35357220 */ /* 0x080fe20000400000 */
[----:B------:R-:W-:Y:S01]  /*3ef0*/  ISETP.GT.AND P3, PT, R0, 0x8, P3 ;  /* 0x000000080000780c */ /* 0x000fe20001f64270 */
[-C--:B------:R-:W-:Y:S01]  /*3f00*/  FMUL R11, R54, R58.reuse ;  /* 0x0000003a360b7220 */ /* 0x080fe20000400000 */
[----:B------:R0:W-:Y:S01]  /*3f10*/  @P0 STG.E desc[UR36][R6.64+0x20], R3 ;  /* 0x0000200306000986 */ /* 0x0001e2000c101924 */
[----:B------:R-:W-:Y:S01]  /*3f20*/  ISETP.GT.AND P0, PT, R0, 0x8, P5 ;  /* 0x000000080000780c */ /* 0x000fe20002f04270 */
[-C--:B-1----:R-:W-:Y:S01]  /*3f30*/  FMUL R9, R32, R58.reuse ;  /* 0x0000003a20097220 */ /* 0x082fe20000400000 */
[C---:B------:R-:W-:Y:S01]  /*3f40*/  ISETP.GT.AND P5, PT, R22.reuse, 0x18, PT ;  /* 0x000000181600780c */ /* 0x040fe20003fa4270 */
[----:B------:R-:W-:Y:S01]  /*3f50*/  @P4 STG.E desc[UR36][R6.64+0x24], R31 ;  /* 0x0000241f06004986 */ /* 0x000fe2000c101924 */
[----:B------:R-:W-:Y:S01]  /*3f60*/  ISETP.GT.AND P4, PT, R22, 0x19, PT ;  /* 0x000000191600780c */ /* 0x000fe20003f84270 */
[----:B------:R-:W-:-:S02]  /*3f70*/  FMUL R55, R55, R58 ;  /* 0x0000003a37377220 */ /* 0x000fc40000400000 */
[----:B------:R1:W-:Y:S01]  /*3f80*/  @P2 STG.E desc[UR36][R4.64+0x40], R9 ;  /* 0x0000400904002986 */ /* 0x0003e2000c101924 */
[----:B------:R-:W-:-:S03]  /*3f90*/  ISETP.GT.AND P2, PT, R0, RZ, P5 ;  /* 0x000000ff0000720c */ /* 0x000fc60002f44270 */
[----:B------:R-:W-:Y:S01]  /*3fa0*/  @P1 STG.E desc[UR36][R4.64+0x44], R33 ;  /* 0x0000442104001986 */ /* 0x000fe2000c101924 */
[----:B------:R-:W-:Y:S01]  /*3fb0*/  ISETP.GT.AND P1, PT, R0, RZ, P4 ;  /* 0x000000ff0000720c */ /* 0x000fe20002724270 */
[----:B0-----:R-:W-:Y:S01]  /*3fc0*/  FMUL R3, R34, R58 ;  /* 0x0000003a22037220 */ /* 0x001fe20000400000 */
[----:B------:R-:W-:-:S04]  /*3fd0*/  ISETP.GT.AND P4, PT, R0, 0x8, P4 ;  /* 0x000000080000780c */ /* 0x000fc80002784270 */
[----:B------:R0:W-:Y:S01]  /*3fe0*/  @P0 STG.E desc[UR36][R6.64+0x40], R3 ;  /* 0x0000400306000986 */ /* 0x0001e2000c101924 */
[----:B-1----:R-:W-:Y:S01]  /*3ff0*/  FMUL R9, R36, R58 ;  /* 0x0000003a24097220 */ /* 0x002fe20000400000 */
[----:B------:R-:W-:Y:S02]  /*4000*/  ISETP.GT.AND P0, PT, R0, 0x8, P5 ;  /* 0x000000080000780c */ /* 0x000fe40002f04270 */
[----:B------:R-:W-:Y:S01]  /*4010*/  @P3 STG.E desc[UR36][R6.64+0x44], R35 ;  /* 0x0000442306003986 */ /* 0x000fe2000c101924 */
[----:B------:R-:W-:-:S03]  /*4020*/  ISETP.GT.AND P5, PT, R22, 0x20, PT ;  /* 0x000000201600780c */ /* 0x000fc60003fa4270 */
[----:B------:R1:W-:Y:S01]  /*4030*/  @P2 STG.E desc[UR36][R4.64+0x60], R9 ;  /* 0x0000600904002986 */ /* 0x0003e2000c101924 */
[----:B------:R-:W-:Y:S02]  /*4040*/  ISETP.GT.AND P2, PT, R22, 0x21, PT ;  /* 0x000000211600780c */ /* 0x000fe40003f44270 */
[C---:B------:R-:W-:Y:S01]  /*4050*/  ISETP.GT.AND P3, PT, R0.reuse, RZ, P5 ;  /* 0x000000ff0000720c */ /* 0x040fe20002f64270 */
[----:B------:R-:W-:Y:S01]  /*4060*/  @P1 STG.E desc[UR36][R4.64+0x64], R37 ;  /* 0x0000642504001986 */ /* 0x000fe2000c101924 */
[----:B------:R-:W-:Y:S01]  /*4070*/  ISETP.GT.AND P1, PT, R0, RZ, P2 ;  /* 0x000000ff0000720c */ /* 0x000fe20001724270 */
[----:B0-----:R-:W-:Y:S01]  /*4080*/  FMUL R3, R38, R58 ;  /* 0x0000003a26037220 */ /* 0x001fe20000400000 */
[----:B------:R-:W-:-:S04]  /*4090*/  ISETP.GT.AND P2, PT, R0, 0x8, P2 ;  /* 0x000000080000780c */ /* 0x000fc80001744270 */
[----:B------:R0:W-:Y:S01]  /*40a0*/  @P0 STG.E desc[UR36][R6.64+0x60], R3 ;  /* 0x0000600306000986 */ /* 0x0001e2000c101924 */
[----:B-1----:R-:W-:Y:S01]  /*40b0*/  FMUL R9, R40, R58 ;  /* 0x0000003a28097220 */ /* 0x002fe20000400000 */
[----:B------:R-:W-:Y:S02]  /*40c0*/  ISETP.GT.AND P0, PT, R0, 0x8, P5 ;  /* 0x000000080000780c */ /* 0x000fe40002f04270 */
[----:B------:R-:W-:Y:S04]  /*40d0*/  @P4 STG.E desc[UR36][R6.64+0x64], R39 ;  /* 0x0000642706004986 */ /* 0x000fe8000c101924 */
[----:B------:R1:W-:Y:S01]  /*40e0*/  @P3 STG.E desc[UR36][R4.64+0x80], R9 ;  /* 0x0000800904003986 */ /* 0x0003e2000c101924 */
[----:B------:R-:W-:-:S03]  /*40f0*/  ISETP.GT.AND P3, PT, R22, 0x28, PT ;  /* 0x000000281600780c */ /* 0x000fc60003f64270 */
[----:B------:R-:W-:Y:S01]  /*4100*/  @P1 STG.E desc[UR36][R4.64+0x84], R41 ;  /* 0x0000842904001986 */ /* 0x000fe2000c101924 */
[----:B------:R-:W-:Y:S01]  /*4110*/  ISETP.GT.AND P1, PT, R22, 0x29, PT ;  /* 0x000000291600780c */ /* 0x000fe20003f24270 */
[-C--:B0-----:R-:W-:Y:S01]  /*4120*/  FMUL R3, R42, R58.reuse ;  /* 0x0000003a2a037220 */ /* 0x081fe20000400000 */
[C---:B------:R-:W-:Y:S02]  /*4130*/  ISETP.GT.AND P5, PT, R0.reuse, RZ, P3 ;  /* 0x000000ff0000720c */ /* 0x040fe40001fa4270 */
[----:B------:R-:W-:Y:S02]  /*4140*/  ISETP.GT.AND P4, PT, R0, RZ, P1 ;  /* 0x000000ff0000720c */ /* 0x000fe40000f84270 */
[----:B------:R0:W-:Y:S01]  /*4150*/  @P0 STG.E desc[UR36][R6.64+0x80], R3 ;  /* 0x0000800306000986 */ /* 0x0001e2000c101924 */
[----:B-1----:R-:W-:Y:S01]  /*4160*/  FMUL R9, R44, R58 ;  /* 0x0000003a2c097220 */ /* 0x002fe20000400000 */
[----:B------:R-:W-:Y:S02]  /*4170*/  ISETP.GT.AND P3, PT, R0, 0x8, P3 ;  /* 0x000000080000780c */ /* 0x000fe40001f64270 */
[----:B------:R-:W-:Y:S01]  /*4180*/  @P2 STG.E desc[UR36][R6.64+0x84], R43 ;  /* 0x0000842b06002986 */ /* 0x000fe2000c101924 */
[----:B------:R-:W-:-:S02]  /*4190*/  ISETP.GT.AND P0, PT, R22, 0x30, PT ;  /* 0x000000301600780c */ /* 0x000fc40003f04270 */
[----:B------:R-:W-:Y:S02]  /*41a0*/  ISETP.GT.AND P1, PT, R0, 0x8, P1 ;  /* 0x000000080000780c */ /* 0x000fe40000f24270 */
[----:B------:R-:W-:Y:S01]  /*41b0*/  ISETP.GT.AND P2, PT, R22, 0x31, PT ;  /* 0x000000311600780c */ /* 0x000fe20003f44270 */
[----:B------:R1:W-:Y:S01]  /*41c0*/  @P5 STG.E desc[UR36][R4.64+0xa0], R9 ;  /* 0x0000a00904005986 */ /* 0x0003e2000c101924 */
[----:B------:R-:W-:Y:S01]  /*41d0*/  ISETP.GT.AND P5, PT, R0, RZ, P0 ;  /* 0x000000ff0000720c */ /* 0x000fe200007a4270 */
[-C--:B0-----:R-:W-:Y:S01]  /*41e0*/  FMUL R3, R46, R58.reuse ;  /* 0x0000003a2e037220 */ /* 0x081fe20000400000 */
[C---:B------:R-:W-:Y:S01]  /*41f0*/  ISETP.GT.AND P0, PT, R0.reuse, 0x8, P0 ;  /* 0x000000080000780c */ /* 0x040fe20000704270 */
[----:B------:R-:W-:Y:S01]  /*4200*/  @P4 STG.E desc[UR36][R4.64+0xa4], R45 ;  /* 0x0000a42d04004986 */ /* 0x000fe2000c101924 */
[C---:B------:R-:W-:Y:S02]  /*4210*/  ISETP.GT.AND P4, PT, R0.reuse, RZ, P2 ;  /* 0x000000ff0000720c */ /* 0x040fe40001784270 */
[----:B------:R-:W-:Y:S01]  /*4220*/  ISETP.GT.AND P2, PT, R0, 0x8, P2 ;  /* 0x000000080000780c */ /* 0x000fe20001744270 */
[----:B------:R0:W-:Y:S01]  /*4230*/  @P3 STG.E desc[UR36][R6.64+0xa0], R3 ;  /* 0x0000a00306003986 */ /* 0x0001e2000c101924 */
[----:B------:R-:W-:Y:S01]  /*4240*/  ISETP.GT.AND P3, PT, R22, 0x39, PT ;  /* 0x000000391600780c */ /* 0x000fe20003f64270 */
[----:B-1----:R-:W-:-:S02]  /*4250*/  FMUL R9, R48, R58 ;  /* 0x0000003a30097220 */ /* 0x002fc40000400000 */
[----:B------:R-:W-:Y:S01]  /*4260*/  @P1 STG.E desc[UR36][R6.64+0xa4], R47 ;  /* 0x0000a42f06001986 */ /* 0x000fe2000c101924 */
[----:B------:R-:W-:-:S03]  /*4270*/  ISETP.GT.AND P1, PT, R22, 0x38, PT ;  /* 0x000000381600780c */ /* 0x000fc60003f24270 */
[----:B------:R1:W-:Y:S01]  /*4280*/  @P5 STG.E desc[UR36][R4.64+0xc0], R9 ;  /* 0x0000c00904005986 */ /* 0x0003e2000c101924 */
[----:B------:R-:W-:Y:S01]  /*4290*/  ISETP.GT.AND P5, PT, R0, RZ, P3 ;  /* 0x000000ff0000720c */ /* 0x000fe20001fa4270 */
[-C--:B0-----:R-:W-:Y:S02]  /*42a0*/  FMUL R3, R50, R58.reuse ;  /* 0x0000003a32037220 */ /* 0x081fe40000400000 */
[----:B------:R-:W-:Y:S01]  /*42b0*/  @P4 STG.E desc[UR36][R4.64+0xc4], R49 ;  /* 0x0000c43104004986 */ /* 0x000fe2000c101924 */
[C---:B------:R-:W-:Y:S02]  /*42c0*/  ISETP.GT.AND P4, PT, R0.reuse, RZ, P1 ;  /* 0x000000ff0000720c */ /* 0x040fe40000f84270 */
[C---:B------:R-:W-:Y:S01]  /*42d0*/  ISETP.GT.AND P1, PT, R0.reuse, 0x8, P1 ;  /* 0x000000080000780c */ /* 0x040fe20000f24270 */
[----:B------:R-:W-:Y:S01]  /*42e0*/  @P0 STG.E desc[UR36][R6.64+0xc0], R3 ;  /* 0x0000c00306000986 */ /* 0x000fe2000c101924 */
[----:B------:R-:W-:Y:S01]  /*42f0*/  ISETP.GT.AND P3, PT, R0, 0x8, P3 ;  /* 0x000000080000780c */ /* 0x000fe20001f64270 */
[----:B-1----:R-:W-:-:S02]  /*4300*/  FMUL R9, R52, R58 ;  /* 0x0000003a34097220 */ /* 0x002fc40000400000 */
[----:B------:R-:W-:Y:S06]  /*4310*/  @P2 STG.E desc[UR36][R6.64+0xc4], R51 ;  /* 0x0000c43306002986 */ /* 0x000fec000c101924 */
[----:B------:R-:W-:Y:S04]  /*4320*/  @P4 STG.E desc[UR36][R4.64+0xe0], R9 ;  /* 0x0000e00904004986 */ /* 0x000fe8000c101924 */
[----:B------:R0:W-:Y:S02]  /*4330*/  @P5 STG.E desc[UR36][R4.64+0xe4], R53 ;  /* 0x0000e43504005986 */ /* 0x0001e4000c101924 */
[----:B0-----:R-:W-:-:S02]  /*4340*/  @P1 IMAD.MOV.U32 R4, RZ, RZ, R6 ;  /* 0x000000ffff041224 */ /* 0x001fc400078e0006 */
[----:B------:R-:W-:-:S05]  /*4350*/  @P1 IMAD.MOV.U32 R5, RZ, RZ, R7 ;  /* 0x000000ffff051224 */ /* 0x000fca00078e0007 */
[----:B------:R0:W-:Y:S04]  /*4360*/  @P1 STG.E desc[UR36][R4.64+0xe0], R11 ;  /* 0x0000e00b04001986 */ /* 0x0001e8000c101924 */
[----:B------:R0:W-:Y:S02]  /*4370*/  @P3 STG.E desc[UR36][R6.64+0xe4], R55 ;  /* 0x0000e43706003986 */ /* 0x0001e4000c101924 */
.L_x_100:
[----:B------:R-:W-:Y:S05]  /*4380*/  BSYNC B0 ;  /* 0x0000000000007941 */ /* 0x000fea0003800000 */
.L_x_38:
[----:B0-2---:R-:W2:Y:S01]  /*4390*/  LDL.64 R4, [R1] ;  /* 0x0000000001047983 */ /* 0x005ea20000100a00 */
[----:B------:R-:W-:Y:S01]  /*43a0*/  ULDC.64 UR4, c[0x0][0x650] ;  /* 0x0001940000047ab9 */ /* 0x000fe20000000a00 */
[----:B------:R-:W-:Y:S02]  /*43b0*/  IMAD.U32 R0, RZ, RZ, UR44 ;  /* 0x0000002cff007e24 */ /* 0x000fe4000f8e00ff */
[----:B------:R-:W-:Y:S02]  /*43c0*/  IMAD.MOV.U32 R22, RZ, RZ, -0x1 ;  /* 0xffffffffff167424 */ /* 0x000fe400078e00ff */
[----:B------:R0:W-:Y:S01]  /*43d0*/  SYNCS.ARRIVE.TRANS64.A1T0 RZ, [R0+UR48], RZ ;  /* 0x000000ff00ff79a7 */ /* 0x0001e20008100030 */
[----:B------:R-:W-:Y:S02]  /*43e0*/  IMAD.MOV.U32 R18, RZ, RZ, -0x1 ;  /* 0xffffffffff127424 */ /* 0x000fe400078e00ff */
[----:B------:R-:W-:Y:S01]  /*43f0*/  IMAD.MOV.U32 R19, RZ, RZ, -0x1 ;  /* 0xffffffffff137424 */ /* 0x000fe200078e00ff */
[----:B0-----:R-:W-:-:S02]  /*4400*/  PRMT R0, RZ, 0x7610, R0 ;  /* 0x00007610ff007816 */ /* 0x001fc40000000000 */
[----:B--2---:R-:W-:-:S05]  /*4410*/  LEA R16, P0, R4, R16, 0x1 ;  /* 0x0000001004107211 */ /* 0x004fca00078008ff */
[----:B------:R-:W-:Y:S01]  /*4420*/  IMAD.X R17, R68, 0x1, R17, P0 ;  /* 0x0000000144117824 */ /* 0x000fe200000e0611 */
[----:B------:R-:W-:-:S04]  /*4430*/  ISETP.GE.U32.AND P0, PT, R16, UR4, PT ;  /* 0x0000000410007c0c */ /* 0x000fc8000bf06070 */
[----:B------:R-:W-:-:S13]  /*4440*/  ISETP.GE.U32.AND.EX P0, PT, R17, UR5, PT, P0 ;  /* 0x0000000511007c0c */ /* 0x000fda000bf06100 */
[----:B------:R-:W-:Y:S05]  /*4450*/  @P0 BRA `(.L_x_101) ;  /* 0x00000004004c0947 */ /* 0x000fea0003800000 */
[----:B---3--:R-:W0:Y:S01]  /*4460*/  LDC.64 R10, c[0x0][0x628] ;  /* 0x00018a00ff0a7b82 */ /* 0x008e220000000a00 */
[----:B------:R-:W2:Y:S01]  /*4470*/  S2R R12, SR_CTAID.X ;  /* 0x00000000000c7919 */ /* 0x000ea20000002500 */
[----:B-1--4-:R-:W-:Y:S02]  /*4480*/  IMAD.MOV.U32 R8, RZ, RZ, R16 ;  /* 0x000000ffff087224 */ /* 0x012fe400078e0010 */
[----:B------:R-:W-:Y:S01]  /*4490*/  IMAD.MOV.U32 R9, RZ, RZ, R17 ;  /* 0x000000ffff097224 */ /* 0x000fe200078e0011 */
[----:B------:R-:W1:Y:S03]  /*44a0*/  S2R R18, SR_CTAID.Y ;  /* 0x0000000000127919 */ /* 0x000e660000002600 */
[----:B------:R-:W3:Y:S08]  /*44b0*/  LDC R0, c[0x0][0x630] ;  /* 0x00018c00ff007b82 */ /* 0x000ef00000000800 */
[----:B------:R-:W4:Y:S01]  /*44c0*/  LDC.64 R14, c[0x0][0x620] ;  /* 0x00018800ff0e7b82 */ /* 0x000f220000000a00 */
[----:B0-----:R-:W-:-:S04]  /*44d0*/  ISETP.NE.U32.AND P0, PT, R10, RZ, PT ;  /* 0x000000ff0a00720c */ /* 0x001fc80003f05070 */
[----:B------:R-:W-:-:S13]  /*44e0*/  ISETP.NE.AND.EX P0, PT, R11, RZ, PT, P0 ;  /* 0x000000ff0b00720c */ /* 0x000fda0003f05300 */
[----:B-1234-:R-:W-:Y:S05]  /*44f0*/  @!P0 BRA `(.L_x_102) ;  /* 0x0000000000288947 */ /* 0x01efea0003800000 */
[----:B------:R-:W0:Y:S02]  /*4500*/  LDC R3, c[0x0][0x634] ;  /* 0x00018d00ff037b82 */ /* 0x000e240000000800 */
[----:B0-----:R-:W-:-:S05]  /*4510*/  IADD3 R3, P0, R16, R3, RZ ;  /* 0x0000000310037210 */ /* 0x001fca0007f1e0ff */
        /* <DEDUP_REMOVED lines=8> */
.L_x_102:
[-CC-:B------:R-:W-:Y:S01]  /*45a0*/  SHF.R.U64 R19, R8, R0.reuse, R9.reuse ;  /* 0x0000000008137219 */ /* 0x180fe20000001209 */
[----:B------:R-:W0:Y:S01]  /*45b0*/  LDC.64 R24, c[0x0][0x640] ;  /* 0x00019000ff187b82 */ /* 0x000e220000000a00 */
[----:B------:R-:W-:Y:S01]  /*45c0*/  SHF.R.U32.HI R0, RZ, R0, R9 ;  /* 0x00000000ff007219 */ /* 0x000fe20000011609 */
[----:B------:R-:W-:Y:S01]  /*45d0*/  ULDC UR4, c[0x0][0x150] ;  /* 0x0000540000047ab9 */ /* 0x000fe20000000800 */
[----:B------:R-:W-:Y:S02]  /*45e0*/  IADD3 R3, P0, RZ, -R19, RZ ;  /* 0x80000013ff037210 */ /* 0x000fe40007f1e0ff */
[----:B------:R-:W-:-:S03]  /*45f0*/  I2FP.F32.U32 R7, R12 ;  /* 0x0000000c00077245 */ /* 0x000fc60000201000 */
[----:B------:R-:W1:Y:S01]  /*4600*/  LDC R6, c[0x0][0x618] ;  /* 0x00018600ff067b82 */ /* 0x000e620000000800 */
[----:B------:R-:W-:Y:S02]  /*4610*/  IMAD.X R5, RZ, RZ, ~R0, P0 ;  /* 0x000000ffff057224 */ /* 0x000fe400000e0e00 */
[----:B------:R-:W-:Y:S01]  /*4620*/  FMUL R7, R7, UR4 ;  /* 0x0000000407077c20 */ /* 0x000fe20008400000 */
[----:B------:R-:W-:Y:S01]  /*4630*/  ULDC UR4, c[0x0][0x154] ;  /* 0x0000550000047ab9 */ /* 0x000fe20000000800 */
[-C--:B------:R-:W-:Y:S02]  /*4640*/  IMAD R0, R5, R14.reuse, RZ ;  /* 0x0000000e05007224 */ /* 0x080fe400078e02ff */
[C---:B------:R-:W-:Y:S01]  /*4650*/  IMAD.WIDE.U32 R4, R3.reuse, R14, R16 ;  /* 0x0000000e03047225 */ /* 0x040fe200078e0010 */
[----:B------:R-:W2:Y:S01]  /*4660*/  LDC R8, c[0x0][0x608] ;  /* 0x00018200ff087b82 */ /* 0x000ea20000000800 */
[----:B------:R-:W3:Y:S02]  /*4670*/  F2I.U32.TRUNC.NTZ R7, R7 ;  /* 0x0000000700077305 */ /* 0x000ee4000020f000 */
[----:B------:R-:W-:Y:S01]  /*4680*/  IMAD R3, R3, R15, R0 ;  /* 0x0000000f03037224 */ /* 0x000fe200078e0200 */
[----:B------:R-:W-:-:S03]  /*4690*/  I2FP.F32.U32 R0, R18 ;  /* 0x0000001200007245 */ /* 0x000fc60000201000 */
[----:B------:R-:W-:Y:S01]  /*46a0*/  IMAD.IADD R3, R5, 0x1, R3 ;  /* 0x0000000105037824 */ /* 0x000fe200078e0203 */
[----:B------:R-:W4:Y:S01]  /*46b0*/  LDC R11, c[0x0][0x658] ;  /* 0x00019600ff0b7b82 */ /* 0x000f220000000800 */
[----:B0-----:R-:W-:-:S04]  /*46c0*/  ISETP.NE.U32.AND P0, PT, R24, RZ, PT ;  /* 0x000000ff1800720c */ /* 0x001fc80003f05070 */
[----:B------:R-:W-:-:S03]  /*46d0*/  ISETP.NE.AND.EX P0, PT, R25, RZ, PT, P0 ;  /* 0x000000ff1900720c */ /* 0x000fc60003f05300 */
[----:B------:R-:W0:Y:S01]  /*46e0*/  LDC R9, c[0x0][0x144] ;  /* 0x00005100ff097b82 */ /* 0x000e220000000800 */
[-C--:B-1----:R-:W-:Y:S01]  /*46f0*/  SHF.R.U64 R10, R4, R6.reuse, R3 ;  /* 0x00000006040a7219 */ /* 0x082fe20000001203 */
[----:B---3--:R-:W-:Y:S01]  /*4700*/  IMAD.MOV R7, RZ, RZ, -R7 ;  /* 0x000000ffff077224 */ /* 0x008fe200078e0a07 */
[----:B------:R-:W-:Y:S01]  /*4710*/  SHF.R.U32.HI R3, RZ, R6, R3 ;  /* 0x00000006ff037219 */ /* 0x000fe20000011603 */
[----:B------:R-:W-:-:S04]  /*4720*/  FMUL R6, R0, UR4 ;  /* 0x0000000400067c20 */ /* 0x000fc80008400000 */
[----:B------:R-:W1:Y:S01]  /*4730*/  LDC R21, c[0x0][0x148] ;  /* 0x00005200ff157b82 */ /* 0x000e620000000800 */
[----:B------:R3:W0:Y:S01]  /*4740*/  F2I.U32.TRUNC.NTZ R14, R6 ;  /* 0x00000006000e7305 */ /* 0x000622000020f000 */
[-CC-:B--2---:R-:W-:Y:S02]  /*4750*/  SHF.R.U64 R13, R10, R8.reuse, R3.reuse ;  /* 0x000000080a0d7219 */ /* 0x184fe40000001203 */
[----:B------:R-:W-:-:S04]  /*4760*/  SHF.R.U32.HI R0, RZ, R8, R3 ;  /* 0x00000008ff007219 */ /* 0x000fc80000011603 */
[----:B------:R-:W2:Y:S01]  /*4770*/  LDC R20, c[0x0][0x648] ;  /* 0x00019200ff147b82 */ /* 0x000ea20000000800 */
[-CC-:B----4-:R-:W-:Y:S02]  /*4780*/  SHF.R.U64 R15, R13, R11.reuse, R0.reuse ;  /* 0x0000000b0d0f7219 */ /* 0x190fe40000001200 */
[----:B------:R-:W-:-:S03]  /*4790*/  SHF.R.U32.HI R5, RZ, R11, R0 ;  /* 0x0000000bff057219 */ /* 0x000fc60000011600 */
[----:B------:R-:W-:Y:S02]  /*47a0*/  IMAD.MOV.U32 R4, RZ, RZ, R15 ;  /* 0x000000ffff047224 */ /* 0x000fe400078e000f */
[----:B------:R-:W4:Y:S01]  /*47b0*/  LDC R26, c[0x0][0x638] ;  /* 0x00018e00ff1a7b82 */ /* 0x000f220000000800 */
[----:B0-----:R-:W-:-:S07]  /*47c0*/  IMAD R22, R9, R7, R12 ;  /* 0x0000000709167224 */ /* 0x001fce00078e020c */
[----:B------:R-:W0:Y:S08]  /*47d0*/  LDC R27, c[0x0][0x610] ;  /* 0x00018400ff1b7b82 */ /* 0x000e300000000800 */
[----:B------:R-:W0:Y:S01]  /*47e0*/  LDC R28, c[0x0][0x600] ;  /* 0x00018000ff1c7b82 */ /* 0x000e220000000800 */
[----:B-123--:R-:W-:Y:S05]  /*47f0*/  @!P0 BRA `(.L_x_103) ;  /* 0x0000000000288947 */ /* 0x00efea0003800000 */
[----:B------:R-:W1:Y:S02]  /*4800*/  LDC R0, c[0x0][0x64c] ;  /* 0x00019300ff007b82 */ /* 0x000e640000000800 */
[----:B-1----:R-:W-:-:S05]  /*4810*/  IADD3 R3, P0, R15, R0, RZ ;  /* 0x000000000f037210 */ /* 0x002fca0007f1e0ff */
        /* <DEDUP_REMOVED lines=8> */
.L_x_103:
[----:B------:R-:W-:Y:S01]  /*48a0*/  ISETP.NE.AND P0, PT, R2, 0x1, PT ;  /* 0x000000010200780c */ /* 0x000fe20003f05270 */
[----:B------:R-:W-:Y:S01]  /*48b0*/  IMAD.MOV R14, RZ, RZ, -R14 ;  /* 0x000000ffff0e7224 */ /* 0x000fe200078e0a0e */
[----:B------:R-:W-:Y:S02]  /*48c0*/  SHF.R.U64 R0, R4, R20, R5 ;  /* 0x0000001404007219 */ /* 0x000fe40000001205 */
[----:B------:R-:W-:Y:S02]  /*48d0*/  LOP3.LUT R3, R13, R70, RZ, 0xc0, !PT ;  /* 0x000000460d037212 */ /* 0x000fe400078ec0ff */
[----:B------:R-:W-:Y:S01]  /*48e0*/  LOP3.LUT R5, R10, R69, RZ, 0xc0, !PT ;  /* 0x000000450a057212 */ /* 0x000fe200078ec0ff */
[----:B------:R-:W-:Y:S02]  /*48f0*/  IMAD.MOV R4, RZ, RZ, -R0 ;  /* 0x000000ffff047224 */ /* 0x000fe400078e0a00 */
[----:B------:R-:W-:Y:S02]  /*4900*/  IMAD R3, R66, R0, R3 ;  /* 0x0000000042037224 */ /* 0x000fe400078e0203 */
[----:B----4-:R-:W-:-:S02]  /*4910*/  IMAD R0, R4, R26, R15 ;  /* 0x0000001a04007224 */ /* 0x010fc400078e020f */
[----:B------:R-:W-:Y:S02]  /*4920*/  @P0 IMAD R22, R21, R14, R18 ;  /* 0x0000000e15160224 */ /* 0x000fe400078e0212 */
[----:B------:R-:W-:Y:S02]  /*4930*/  IMAD.MOV.U32 R4, RZ, RZ, 0x1 ;  /* 0x00000001ff047424 */ /* 0x000fe400078e00ff */
[----:B0-----:R-:W-:Y:S02]  /*4940*/  IMAD R22, R3, R27, R22 ;  /* 0x0000001b03167224 */ /* 0x001fe400078e0216 */
[----:B------:R-:W-:Y:S01]  /*4950*/  IMAD R3, R0, R28, R5 ;  /* 0x0000001c00037224 */ /* 0x000fe200078e0205 */
[----:B------:R-:W-:-:S04]  /*4960*/  PRMT R0, R4, 0x7610, R0 ;  /* 0x0000761004007816 */ /* 0x000fc80000000000 */
[----:B------:R-:W-:Y:S02]  /*4970*/  SEL R18, R3, R22, !P0 ;  /* 0x0000001603127207 */ /* 0x000fe40004000000 */
[----:B------:R-:W-:-:S07]  /*4980*/  SEL R22, R22, R3, !P0 ;  /* 0x0000000316167207 */ /* 0x000fce0004000000 */
.L_x_101:
[----:B------:R-:W-:Y:S01]  /*4990*/  UIMAD.WIDE.U32 UR4, UR38, 0x24924925, URZ ;  /* 0x24924925260478a5 */ /* 0x000fe2000f8e003f */
[----:B------:R-:W-:Y:S02]  /*49a0*/  LOP3.LUT P0, RZ, R0, 0xff, RZ, 0xc0, !PT ;  /* 0x000000ff00ff7812 */ /* 0x000fe4000780c0ff */
[----:B------:R-:W-:Y:S01]  /*49b0*/  LOP3.LUT R77, R77, 0x1, RZ, 0x3c, !PT ;  /* 0x000000014d4d7812 */ /* 0x000fe200078e3cff */
[----:B------:R-:W-:-:S04]  /*49c0*/  UIADD3 UR4, UR38, -UR5, URZ ;  /* 0x8000000526047290 */ /* 0x000fc8000fffe03f */
[----:B------:R-:W-:-:S04]  /*49d0*/  ULEA.HI UR4, UR4, UR5, URZ, 0x1f ;  /* 0x0000000504047291 */ /* 0x000fc8000f8ff83f */
[----:B------:R-:W-:-:S04]  /*49e0*/  USHF.R.U32.HI UR4, URZ, 0x2, UR4 ;  /* 0x000000023f047899 */ /* 0x000fc80008011604 */
[----:B------:R-:W-:Y:S01]  /*49f0*/  UIMAD UR38, UR4, -0x7, UR38 ;  /* 0xfffffff9042678a4 */ /* 0x000fe2000f8e0226 */
[----:B------:R-:W-:Y:S11]  /*4a00*/  @P0 BRA `(.L_x_104) ;  /* 0xffffffcc009c0947 */ /* 0x000ff6000383ffff */
[----:B------:R-:W-:Y:S05]  /*4a10*/  EXIT ;  /* 0x000000000000794d */ /* 0x000fea0003800000 */
.L_x_17:
[----:B------:R-:W-:-:S08]  /*4a20*/  ISETP.NE.AND P0, PT, R9, RZ, PT ;  /* 0x000000ff0900720c */ /* 0x000fd00003f05270 */
[----:B0-----:R-:W0:-:S00]  /*4a30*/  USETMAXREG.DEALLOC.CTAPOOL 0x28 ;  /* 0x00000028000079c8 */ /* 0x001e0000080e0500 */
[----:B------:R-:W-:Y:S05]  /*4a40*/  @P0 EXIT ;  /* 0x000000000000094d */ /* 0x000fea0003800000 */
[----:B0-----:R-:W-:Y:S01]  /*4a50*/  LOP3.LUT P0, RZ, R3, 0xff, RZ, 0xc0, !PT ;  /* 0x000000ff03ff7812 */ /* 0x001fe2000780c0ff */
[----:B------:R-:W-:Y:S02]  /*4a60*/  IMAD.MOV.U32 R3, RZ, RZ, 0x1 ;  /* 0x00000001ff037424 */ /* 0x000fe400078e00ff */
[----:B------:R-:W-:-:S10]  /*4a70*/  IMAD.MOV.U32 R8, RZ, RZ, RZ ;  /* 0x000000ffff087224 */ /* 0x000fd400078e00ff */
[----:B------:R-:W-:Y:S05]  /*4a80*/  @!P0 BRA `(.L_x_105) ;  /* 0x0000000c00648947 */ /* 0x000fea0003800000 */
[----:B------:R-:W0:Y:S01]  /*4a90*/  S2R R12, SR_CgaCtaId ;  /* 0x00000000000c7919 */ /* 0x000e220000008800 */
[----:B------:R-:W-:Y:S01]  /*4aa0*/  LOP3.LUT P0, RZ, R4, 0x1f, RZ, 0xc0, !PT ;  /* 0x0000001f04ff7812 */ /* 0x000fe2000780c0ff */
[----:B------:R-:W-:Y:S01]  /*4ab0*/  ULDC UR5, c[0x0][0x658] ;  /* 0x0001960000057ab9 */ /* 0x000fe20000000800 */
[----:B------:R-:W-:Y:S01]  /*4ac0*/  UMOV UR6, 0xffffffff ;  /* 0xffffffff00067882 */ /* 0x000fe20000000000 */
[----:B------:R-:W-:Y:S01]  /*4ad0*/  BSSY B0, `(.L_x_105) ;  /* 0x00000d4000007945 */ /* 0x000fe20003800000 */
[----:B------:R-:W-:Y:S01]  /*4ae0*/  USHF.L.U32 UR6, UR6, UR5, URZ ;  /* 0x0000000506067299 */ /* 0x000fe2000800063f */
[C---:B------:R-:W-:Y:S01]  /*4af0*/  ISETP.NE.AND P2, PT, R5.reuse, RZ, PT ;  /* 0x000000ff0500720c */ /* 0x040fe20003f45270 */
[----:B------:R-:W-:Y:S01]  /*4b00*/  IMAD.MOV.U32 R10, RZ, RZ, 0x1 ;  /* 0x00000001ff0a7424 */ /* 0x000fe200078e00ff */
[----:B------:R-:W-:Y:S01]  /*4b10*/  ISETP.NE.OR P0, PT, R5, RZ, !P0 ;  /* 0x000000ff0500720c */ /* 0x000fe20004705670 */
[----:B------:R-:W-:Y:S01]  /*4b20*/  IMAD.MOV.U32 R3, RZ, RZ, 0x1 ;  /* 0x00000001ff037424 */ /* 0x000fe200078e00ff */
[----:B------:R-:W-:Y:S01]  /*4b30*/  LOP3.LUT R9, R23, 0x2, RZ, 0xfc, !PT ;  /* 0x0000000217097812 */ /* 0x000fe200078efcff */
[----:B------:R-:W-:Y:S01]  /*4b40*/  IMAD.MOV.U32 R8, RZ, RZ, RZ ;  /* 0x000000ffff087224 */ /* 0x000fe200078e00ff */
[----:B------:R-:W-:Y:S01]  /*4b50*/  ULDC UR4, c[0x0][0x600] ;  /* 0x0001800000047ab9 */ /* 0x000fe20000000800 */
[----:B------:R-:W-:Y:S01]  /*4b60*/  UMOV UR7, 0x1 ;  /* 0x0000000100077882 */ /* 0x000fe20000000000 */
[----:B------:R-:W-:-:S02]  /*4b70*/  UIADD3 UR21, UR40, 0x1, URZ ;  /* 0x0000000128157890 */ /* 0x000fc4000fffe03f */
[----:B------:R-:W-:Y:S02]  /*4b80*/  UIADD3 UR4, UR4, -0x1, URZ ;  /* 0xffffffff04047890 */ /* 0x000fe4000fffe03f */
[----:B------:R-:W-:Y:S02]  /*4b90*/  USHF.L.U32 UR5, UR7, UR5, URZ ;  /* 0x0000000507057299 */ /* 0x000fe4000800063f */
[----:B------:R-:W-:Y:S01]  /*4ba0*/  ULOP3.LUT UR13, URZ, UR6, URZ, 0x33, !UPT ;  /* 0x000000063f0d7292 */ /* 0x000fe2000f8e333f */
[----:B------:R-:W-:Y:S01]  /*4bb0*/  ULDC.64 UR22, c[0x0][0x198] ;  /* 0x0000660000167ab9 */ /* 0x000fe20000000a00 */
[C---:B0-----:R-:W-:Y:S02]  /*4bc0*/  IMAD.SHL.U32 R11, R12.reuse, 0x20, RZ ;  /* 0x000000200c0b7824 */ /* 0x041fe400078e00ff */
[----:B------:R-:W-:-:S03]  /*4bd0*/  IMAD.SHL.U32 R12, R12, 0x400, RZ ;  /* 0x000004000c0c7824 */ /* 0x000fc600078e00ff */
[----:B------:R-:W-:Y:S02]  /*4be0*/  LOP3.LUT R11, R11, 0x20, RZ, 0xc0, !PT ;  /* 0x000000200b0b7812 */ /* 0x000fe400078ec0ff */
[----:B------:R-:W-:-:S07]  /*4bf0*/  LOP3.LUT R12, R12, 0x400, RZ, 0xc0, !PT ;  /* 0x000004000c0c7812 */ /* 0x000fce00078ec0ff */
.L_x_117:
[----:B------:R-:W-:-:S03]  /*4c00*/  UMOV UR6, 0xffffffff ;  /* 0xffffffff00067882 */ /* 0x000fc60000000000 */
[----:B------:R-:W-:Y:S05]  /*4c10*/  BRA.DIV UR6, `(.L_x_106) ;  /* 0x0000001206887947 */ /* 0x000fea000b800000 */
[----:B------:R-:W-:-:S13]  /*4c20*/  ELECT P6, URZ, PT ;  /* 0x00000000003f782f */ /* 0x000fda00038c0000 */
.L_x_133:
[----:B------:R-:W0:Y:S01]  /*4c30*/  LDC R4, c[0x0][0x28c] ;  /* 0x0000a300ff047b82 */ /* 0x000e220000000800 */
[----:B------:R-:W-:Y:S01]  /*4c40*/  BSSY B1, `(.L_x_107) ;  /* 0x0000045000017945 */ /* 0x000fe20003800000 */
[----:B0-----:R-:W-:-:S13]  /*4c50*/  ISETP.LT.OR P6, PT, R4, 0x1, !P6 ;  /* 0x000000010400780c */ /* 0x001fda00077c1670 */
[----:B------:R-:W-:Y:S05]  /*4c60*/  @P6 BRA `(.L_x_108) ;  /* 0x0000000400086947 */ /* 0x000fea0003800000 */
[----:B------:R-:W-:Y:S02]  /*4c70*/  IMAD.SHL.U32 R22, R22, 0x40, RZ ;  /* 0x0000004016167824 */ /* 0x000fe400078e00ff */
[----:B------:R-:W-:Y:S02]  /*4c80*/  IMAD R18, R18, 0x40, R11 ;  /* 0x0000004012127824 */ /* 0x000fe400078e020b */
[----:B------:R-:W-:Y:S02]  /*4c90*/  IMAD.MOV.U32 R15, RZ, RZ, RZ ;  /* 0x000000ffff0f7224 */ /* 0x000fe400078e00ff */
[----:B------:R-:W-:Y:S02]  /*4ca0*/  IMAD.U32 R20, RZ, RZ, UR21 ;  /* 0x00000015ff147e24 */ /* 0x000fe4000f8e00ff */
[----:B------:R-:W-:Y:S02]  /*4cb0*/  IMAD.MOV.U32 R4, RZ, RZ, R3 ;  /* 0x000000ffff047224 */ /* 0x000fe400078e0003 */
[----:B------:R-:W-:-:S07]  /*4cc0*/  IMAD.MOV.U32 R5, RZ, RZ, R8 ;  /* 0x000000ffff057224 */ /* 0x000fce00078e0008 */
.L_x_112:
[----:B------:R-:W0:Y:S01]  /*4cd0*/  S2R R7, SR_CgaCtaId ;  /* 0x0000000000077919 */ /* 0x000e220000008800 */
[----:B------:R-:W-:-:S04]  /*4ce0*/  MOV R6, 0x400 ;  /* 0x0000040000067802 */ /* 0x000fc80000000f00 */
[----:B0-----:R-:W-:Y:S02]  /*4cf0*/  LEA R14, R7, R6, 0x18 ;  /* 0x00000006070e7211 */ /* 0x001fe400078ec0ff */
[----:B------:R-:W-:Y:S01]  /*4d00*/  SHF.L.U32 R6, R4, 0x1f, RZ ;  /* 0x0000001f04067819 */ /* 0x000fe200000006ff */
[----:B------:R-:W0:Y:S02]  /*4d10*/  @!P2 LDC R7, c[0x0][0x500] ;  /* 0x00014000ff07ab82 */ /* 0x000e240000000800 */
[----:B------:R-:W-:-:S04]  /*4d20*/  IMAD R13, R5, 0x8, R14 ;  /* 0x00000008050d7824 */ /* 0x000fc800078e020e */
[----:B------:R-:W1:Y:S02]  /*4d30*/  SYNCS.PHASECHK.TRANS64.TRYWAIT P1, [R13+URZ+0x38], R6 ;  /* 0x000038060d0075a7 */ /* 0x000e64000802017f */
[----:B-1----:R-:W-:Y:S05]  /*4d40*/  @!P1 BRA `(.L_x_109) ;  /* 0x00000010005c9947 */ /* 0x002fea0003800000 */
.L_x_134:
[----:B-1----:R-:W-:Y:S01]  /*4d50*/  PRMT R6, R9, 0x9910, RZ ;  /* 0x0000991009067816 */ /* 0x002fe200000000ff */
[----:B0-----:R0:W-:Y:S03]  /*4d60*/  @!P2 SYNCS.ARRIVE.TRANS64 RZ, [R13+URZ], R7 ;  /* 0x000000070dffa9a7 */ /* 0x0011e6000800003f */
[----:B------:R-:W-:-:S13]  /*4d70*/  ISETP.NE.AND P1, PT, R6, 0x2, PT ;  /* 0x000000020600780c */ /* 0x000fda0003f25270 */
[----:B0-----:R-:W-:Y:S05]  /*4d80*/  @P1 BRA `(.L_x_110) ;  /* 0x0000000000041947 */ /* 0x001fea0003800000 */
[----:B------:R-:W-:Y:S01]  /*4d90*/  BPT.TRAP 0x1 ;  /* 0x000000040000795c */ /* 0x000fe20000300000 */
.L_x_110:
[----:B------:R-:W-:Y:S05]  /*4da0*/  @P0 BRA `(.L_x_111) ;  /* 0x0000000000040947 */ /* 0x000fea0003800000 */
[----:B------:R-:W-:Y:S01]  /*4db0*/  BPT.TRAP 0x1 ;  /* 0x000000040000795c */ /* 0x000fe20000300000 */
.L_x_111:
[----:B------:R-:W-:Y:S01]  /*4dc0*/  IMAD R6, R5, 0x4000, R14 ;  /* 0x0000400005067824 */ /* 0x000fe200078e020e */
[----:B------:R-:W-:Y:S01]  /*4dd0*/  R2UR UR34, R15 ;  /* 0x000000000f2272ca */ /* 0x000fe200000e0000 */
[----:B------:R-:W-:Y:S01]  /*4de0*/  VIADD R20, R20, 0xffffffff ;  /* 0xffffffff14147836 */ /* 0x000fe20000000000 */
[----:B------:R-:W-:Y:S01]  /*4df0*/  R2UR UR33, R13 ;  /* 0x000000000d2172ca */ /* 0x000fe200000e0000 */
[----:B------:R-:W-:Y:S01]  /*4e00*/  UIADD3 UR6, UP0, UR22, 0xf0, URZ ;  /* 0x000000f016067890 */ /* 0x000fe2000ff1e03f */
[----:B------:R-:W-:Y:S01]  /*4e10*/  R2UR UR24, R6 ;  /* 0x00000000061872ca */ /* 0x000fe200000e0000 */
[----:B------:R-:W-:Y:S01]  /*4e20*/  IMAD R6, R5, 0x1000, R12 ;  /* 0x0000100005067824 */ /* 0x000fe200078e020c */
[----:B------:R-:W-:Y:S01]  /*4e30*/  R2UR UR36, R19 ;  /* 0x00000000132472ca */ /* 0x000fe200000e0000 */
[----:B------:R-:W-:Y:S01]  /*4e40*/  UIADD3 UR30, UP1, UR22, 0x1f0, URZ ;  /* 0x000001f0161e7890 */ /* 0x000fe2000ff3e03f */
[----:B------:R-:W-:Y:S01]  /*4e50*/  R2UR UR35, R22 ;  /* 0x00000000162372ca */ /* 0x000fe200000e0000 */
[----:B------:R-:W-:Y:S01]  /*4e60*/  IMAD R6, R6, 0x4, R14 ;  /* 0x0000000406067824 */ /* 0x000fe200078e020e */
[----:B------:R-:W-:Y:S01]  /*4e70*/  R2UR UR19, R18 ;  /* 0x00000000121372ca */ /* 0x000fe200000e0000 */
[----:B------:R-:W-:Y:S01]  /*4e80*/  UIADD3.X UR7, URZ, UR23, URZ, UP0, !UPT ;  /* 0x000000173f077290 */ /* 0x000fe200087fe43f */
[----:B------:R-:W-:Y:S01]  /*4e90*/  ISETP.GT.AND P3, PT, R20, 0x1, PT ;  /* 0x000000011400780c */ /* 0x000fe20003f64270 */
[----:B------:R-:W-:Y:S01]  /*4ea0*/  UIADD3 UR26, UR34, 0x20, URZ ;  /* 0x00000020221a7890 */ /* 0x000fe2000fffe03f */
[----:B------:R-:W-:Y:S01]  /*4eb0*/  R2UR UR8, R6 ;  /* 0x00000000060872ca */ /* 0x000fe200000e0000 */
[----:B------:R-:W-:Y:S01]  /*4ec0*/  UIADD3.X UR31, URZ, UR23, URZ, UP1, !UPT ;  /* 0x000000173f1f7290 */ /* 0x000fe20008ffe43f */
[----:B------:R-:W-:Y:S01]  /*4ed0*/  VIADD R5, R5, 0x1 ;  /* 0x0000000105057836 */ /* 0x000fe20000000000 */
[----:B------:R-:W-:Y:S01]  /*4ee0*/  UIADD3 UR32, UR24, 0x180, URZ ;  /* 0x0000018018207890 */ /* 0x000fe2000fffe03f */
[----:B------:R-:W-:Y:S01]  /*4ef0*/  VIADD R15, R15, 0x40 ;  /* 0x000000400f0f7836 */ /* 0x000fe20000000000 */
[----:B------:R-:W-:Y:S01]  /*4f00*/  UIADD3 UR24, UR24, 0x2180, URZ ;  /* 0x0000218018187890 */ /* 0x000fe2000fffe03f */
[----:B------:R-:W-:Y:S01]  /*4f10*/  UMOV UR14, 0x0 ;  /* 0x00000000000e7882 */ /* 0x000fe20000000000 */
[----:B------:R-:W-:Y:S01]  /*4f20*/  UMOV UR15, 0x10000000 ;  /* 0x10000000000f7882 */ /* 0x000fe20000000000 */
[----:B------:R-:W-:Y:S01]  /*4f30*/  ISETP.NE.AND P1, PT, R5, 0x7, PT ;  /* 0x000000070500780c */ /* 0x000fe20003f25270 */
[----:B------:R-:W-:Y:S01]  /*4f40*/  UMOV UR25, UR33 ;  /* 0x0000002100197c82 */ /* 0x000fe20008000000 */
[----:B------:R-:W-:Y:S01]  /*4f50*/  UMOV UR28, UR36 ;  /* 0x00000024001c7c82 */ /* 0x000fe20008000000 */
[----:B------:R-:W-:-:S02]  /*4f60*/  UMOV UR27, UR35 ;  /* 0x00000023001b7c82 */ /* 0x000fc40008000000 */
[----:B------:R-:W-:Y:S01]  /*4f70*/  UIADD3 UR16, UR8, 0x1c180, URZ ;  /* 0x0001c18008107890 */ /* 0x000fe2000fffe03f */
[----:B------:R0:W-:Y:S01]  /*4f80*/  UTMALDG.3D [UR32], [UR6], desc[UR14] ;  /* 0x00000e20060075b4 */ /* 0x0001e20008011000 */
[----:B------:R-:W-:Y:S01]  /*4f90*/  UIADD3 UR8, UR8, 0x1e180, URZ ;  /* 0x0001e18008087890 */ /* 0x000fe2000fffe03f */
[----:B------:R-:W-:Y:S01]  /*4fa0*/  SEL R7, RZ, 0x1, P1 ;  /* 0x00000001ff077807 */ /* 0x000fe20000800000 */
[----:B------:R-:W-:Y:S01]  /*4fb0*/  UMOV UR29, 0x30000 ;  /* 0x00030000001d7882 */ /* 0x000fe20000000000 */
[----:B------:R-:W-:Y:S01]  /*4fc0*/  UMOV UR17, UR33 ;  /* 0x0000002100117c82 */ /* 0x000fe20008000000 */
[----:B------:R-:W-:Y:S01]  /*4fd0*/  UMOV UR18, UR34 ;  /* 0x0000002200127c82 */ /* 0x000fe20008000000 */
[----:B------:R-:W-:Y:S01]  /*4fe0*/  UMOV UR20, UR36 ;  /* 0x0000002400147c82 */ /* 0x000fe20008000000 */
[----:B------:R-:W-:Y:S01]  /*4ff0*/  UMOV UR9, UR33 ;  /* 0x0000002100097c82 */ /* 0x000fe20008000000 */
[----:B------:R-:W-:Y:S01]  /*5000*/  UMOV UR11, UR19 ;  /* 0x00000013000b7c82 */ /* 0x000fe20008000000 */
[----:B------:R-:W-:Y:S01]  /*5010*/  UMOV UR12, UR36 ;  /* 0x00000024000c7c82 */ /* 0x000fe20008000000 */
[----:B------:R0:W-:Y:S01]  /*5020*/  UTMALDG.3D [UR24], [UR6], desc[UR14] ;  /* 0x00000e18060075b4 */ /* 0x0001e20008011000 */
[----:B------:R-:W-:Y:S01]  /*5030*/  UMOV UR10, UR26 ;  /* 0x0000001a000a7c82 */ /* 0x000fe20008000000 */
[----:B------:R-:W-:-:S02]  /*5040*/  LOP3.LUT R4, R4, R7, RZ, 0x3c, !PT ;  /* 0x0000000704047212 */ /* 0x000fc400078e3cff */
[----:B------:R-:W-:Y:S01]  /*5050*/  SEL R5, R5, RZ, P1 ;  /* 0x000000ff05057207 */ /* 0x000fe20000800000 */
[----:B------:R0:W-:Y:S01]  /*5060*/  UTMALDG.3D.MULTICAST [UR16], [UR30], UR29, desc[UR14] ;  /* 0x00000e101e0073b4 */ /* 0x0001e2000801181d */
[----:B------:R0:W-:Y:S02]  /*5070*/  UTMALDG.3D.MULTICAST [UR8], [UR30], UR29, desc[UR14] ;  /* 0x00000e081e0073b4 */ /* 0x0001e4000801181d */
[----:B0-----:R-:W-:Y:S05]  /*5080*/  @P3 BRA `(.L_x_112) ;  /* 0xfffffffc00103947 */ /* 0x001fea000383ffff */
.L_x_108:
[----:B------:R-:W-:Y:S05]  /*5090*/  BSYNC B1 ;  /* 0x0000000000017941 */ /* 0x000fea0003800000 */
.L_x_107:
[----:B------:R-:W2:Y:S01]  /*50a0*/  LDL.64 R24, [R1] ;  /* 0x0000000001187983 */ /* 0x000ea20000100a00 */
[----:B------:R-:W-:Y:S01]  /*50b0*/  LOP3.LUT P4, RZ, R10, 0xff, RZ, 0xc0, !PT ;  /* 0x000000ff0aff7812 */ /* 0x000fe2000788c0ff */
[----:B------:R-:W-:Y:S01]  /*50c0*/  VIADD R13, R8, UR40 ;  /* 0x00000028080d7c36 */ /* 0x000fe20008000000 */
[----:B------:R-:W-:Y:S01]  /*50d0*/  ULDC.64 UR6, c[0x0][0x650] ;  /* 0x0001940000067ab9 */ /* 0x000fe20000000a00 */
[----:B------:R-:W-:Y:S01]  /*50e0*/  IMAD.U32 R8, RZ, RZ, UR40 ;  /* 0x00000028ff087e24 */ /* 0x000fe2000f8e00ff */
[----:B------:R-:W-:Y:S01]  /*50f0*/  UISETP.GE.U32.AND UP0, UPT, UR40, 0x7, UPT ;  /* 0x000000072800788c */ /* 0x000fe2000bf06070 */
[C---:B------:R-:W-:Y:S01]  /*5100*/  IMAD.WIDE.U32 R4, R13.reuse, 0x24924925, RZ ;  /* 0x249249250d047825 */ /* 0x040fe200078e00ff */
[----:B------:R-:W-:Y:S01]  /*5110*/  ISETP.GT.U32.AND P1, PT, R13, 0x6, PT ;  /* 0x000000060d00780c */ /* 0x000fe20003f24070 */
[----:B------:R-:W-:Y:S01]  /*5120*/  BSSY B1, `(.L_x_113) ;  /* 0x000006c000017945 */ /* 0x000fe20003800000 */
[----:B------:R-:W-:Y:S01]  /*5130*/  PRMT R10, RZ, 0x7610, R10 ;  /* 0x00007610ff0a7816 */ /* 0x000fe2000000000a */
[----:B------:R-:W-:Y:S01]  /*5140*/  IMAD.MOV.U32 R22, RZ, RZ, -0x1 ;  /* 0xffffffffff167424 */ /* 0x000fe200078e00ff */
[----:B------:R-:W-:Y:S01]  /*5150*/  ISETP.LT.U32.AND P1, PT, R8, 0x7, P1 ;  /* 0x000000070800780c */ /* 0x000fe20000f21070 */
[----:B------:R-:W-:Y:S01]  /*5160*/  IMAD.MOV.U32 R18, RZ, RZ, -0x1 ;  /* 0xffffffffff127424 */ /* 0x000fe200078e00ff */
[----:B------:R-:W-:Y:S01]  /*5170*/  PLOP3.LUT P3, PT, PT, PT, UP0, 0x80, 0x0 ;  /* 0x000000000000781c */ /* 0x000fe20003f6f008 */
[----:B------:R-:W0:Y:S01]  /*5180*/  @P4 S2R R7, SR_CgaCtaId ;  /* 0x0000000000074919 */ /* 0x000e220000008800 */
[----:B------:R-:W-:Y:S01]  /*5190*/  SEL R4, RZ, 0x1, !P1 ;  /* 0x00000001ff047807 */ /* 0x000fe20004800000 */
[----:B------:R-:W-:Y:S01]  /*51a0*/  IMAD.MOV.U32 R19, RZ, RZ, -0x1 ;  /* 0xffffffffff137424 */ /* 0x000fe200078e00ff */
[----:B------:R-:W-:-:S02]  /*51b0*/  @P4 MOV R6, 0x400 ;  /* 0x0000040000064802 */ /* 0x000fc40000000f00 */
[----:B------:R-:W-:Y:S02]  /*51c0*/  LOP3.LUT R3, R3, R4, RZ, 0x3c, !PT ;  /* 0x0000000403037212 */ /* 0x000fe400078e3cff */
[----:B------:R-:W-:Y:S02]  /*51d0*/  PRMT R4, RZ, 0x7610, R4 ;  /* 0x00007610ff047816 */ /* 0x000fe40000000004 */
[----:B0-----:R-:W-:Y:S01]  /*51e0*/  @P4 LEA R6, R7, R6, 0x18 ;  /* 0x0000000607064211 */ /* 0x001fe200078ec0ff */
[----:B------:R-:W-:-:S03]  /*51f0*/  IMAD.IADD R7, R13, 0x1, -R5 ;  /* 0x000000010d077824 */ /* 0x000fc600078e0a05 */
[----:B------:R0:W-:Y:S02]  /*5200*/  @P4 SYNCS.ARRIVE.TRANS64.A1T0 RZ, [R6+URZ+0xa8], RZ ;  /* 0x0000a8ff06ff49a7 */ /* 0x0001e4000810003f */
[----:B------:R-:W-:-:S04]  /*5210*/  LEA.HI R7, R7, R5, RZ, 0x1f ;  /* 0x0000000507077211 */ /* 0x000fc800078ff8ff */
[----:B------:R-:W-:-:S04]  /*5220*/  SHF.R.U32.HI R8, RZ, 0x2, R7 ;  /* 0x00000002ff087819 */ /* 0x000fc80000011607 */
[----:B------:R-:W-:Y:S01]  /*5230*/  @P3 LOP3.LUT R3, R3, 0x1, R8, 0x78, !PT ;  /* 0x0000000103033812 */ /* 0x000fe200078e7808 */
[----:B------:R-:W-:Y:S01]  /*5240*/  IMAD R8, R8, -0x7, R13 ;  /* 0xfffffff908087824 */ /* 0x000fe200078e020d */
[----:B--2---:R-:W-:-:S05]  /*5250*/  IADD3 R16, P1, R16, R24, RZ ;  /* 0x0000001810107210 */ /* 0x004fca0007f3e0ff */
[----:B------:R-:W-:Y:S01]  /*5260*/  IMAD.X R17, R17, 0x1, R0, P1 ;  /* 0x0000000111117824 */ /* 0x000fe200008e0600 */
[----:B------:R-:W-:-:S04]  /*5270*/  ISETP.GE.U32.AND P1, PT, R16, UR6, PT ;  /* 0x0000000610007c0c */ /* 0x000fc8000bf26070 */
[----:B------:R-:W-:-:S13]  /*5280*/  ISETP.GE.U32.AND.EX P1, PT, R17, UR7, PT, P1 ;  /* 0x0000000711007c0c */ /* 0x000fda000bf26110 */
[----:B0-----:R-:W-:Y:S05]  /*5290*/  @P1 BRA `(.L_x_114) ;  /* 0x0000000400501947 */ /* 0x001fea0003800000 */
[----:B------:R-:W0:Y:S01]  /*52a0*/  S2R R13, SR_CTAID.X ;  /* 0x00000000000d7919 */ /* 0x000e220000002500 */
[----:B------:R-:W-:Y:S01]  /*52b0*/  ULDC.64 UR6, c[0x0][0x628] ;  /* 0x00018a0000067ab9 */ /* 0x000fe20000000a00 */
[----:B------:R-:W-:Y:S01]  /*52c0*/  ULDC UR9, c[0x0][0x630] ;  /* 0x00018c0000097ab9 */ /* 0x000fe20000000800 */
[----:B------:R-:W-:Y:S01]  /*52d0*/  ISETP.NE.U32.AND P1, PT, RZ, UR6, PT ;  /* 0x00000006ff007c0c */ /* 0x000fe2000bf25070 */
[----:B------:R-:W1:Y:S01]  /*52e0*/  S2R R14, SR_CTAID.Y ;  /* 0x00000000000e7919 */ /* 0x000e620000002600 */
[----:B------:R-:W-:Y:S01]  /*52f0*/  ULDC UR10, c[0x0][0x150] ;  /* 0x00005400000a7ab9 */ /* 0x000fe20000000800 */
[----:B------:R-:W-:Y:S01]  /*5300*/  IMAD.MOV.U32 R4, RZ, RZ, R16 ;  /* 0x000000ffff047224 */ /* 0x000fe200078e0010 */
[----:B------:R-:W-:Y:S01]  /*5310*/  ISETP.NE.AND.EX P1, PT, RZ, UR7, PT, P1 ;  /* 0x00000007ff007c0c */ /* 0x000fe2000bf25310 */
[----:B------:R-:W-:Y:S01]  /*5320*/  IMAD.MOV.U32 R5, RZ, RZ, R17 ;  /* 0x000000ffff057224 */ /* 0x000fe200078e0011 */
[----:B0-----:R-:W-:-:S11]  /*5330*/  I2FP.F32.U32 R18, R13 ;  /* 0x0000000d00127245 */ /* 0x001fd60000201000 */
[----:B------:R-:W-:Y:S05]  /*5340*/  @!P1 BRA `(.L_x_115) ;  /* 0x0000000000289947 */ /* 0x000fea0003800000 */
[----:B------:R-:W-:Y:S02]  /*5350*/  ULDC UR8, c[0x0][0x634] ;  /* 0x00018d0000087ab9 */ /* 0x000fe40000000800 */
[----:B------:R-:W-:-:S05]  /*5360*/  IADD3 R5, P1, R16, UR8, RZ ;  /* 0x0000000810057c10 */ /* 0x000fca000ff3e0ff */
[----:B------:R-:W-:-:S04]  /*5370*/  IMAD.X R15, RZ, RZ, R17, P1 ;  /* 0x000000ffff0f7224 */ /* 0x000fc800008e0611 */
[----:B------:R-:W-:-:S04]  /*5380*/  IMAD.WIDE.U32 R6, R15, UR6, RZ ;  /* 0x000000060f067c25 */ /* 0x000fc8000f8e00ff */
[----:B------:R-:W-:-:S04]  /*5390*/  IMAD.WIDE.U32 R6, P1, R5, UR7, R6 ;  /* 0x0000000705067c25 */ /* 0x000fc8000f820006 */
[----:B------:R-:W-:-:S04]  /*53a0*/  IMAD.WIDE.U32 R4, R5, UR6, RZ ;  /* 0x0000000605047c25 */ /* 0x000fc8000f8e00ff */
[----:B------:R-:W-:Y:S01]  /*53b0*/  IMAD.MOV.U32 R4, RZ, RZ, R7 ;  /* 0x000000ffff047224 */ /* 0x000fe200078e0007 */
[----:B------:R-:W-:Y:S01]  /*53c0*/  IADD3 RZ, P3, R5, R6, RZ ;  /* 0x0000000605ff7210 */ /* 0x000fe20007f7e0ff */
[----:B------:R-:W-:-:S04]  /*53d0*/  IMAD.X R5, RZ, RZ, RZ, P1 ;  /* 0x000000ffff057224 */ /* 0x000fc800008e06ff */
[----:B------:R-:W-:-:S08]  /*53e0*/  IMAD.WIDE.U32.X R4, R15, UR7, R4, P3 ;  /* 0x000000070f047c25 */ /* 0x000fd000098e0404 */
.L_x_115:
[--C-:B------:R-:W-:Y:S01]  /*53f0*/  SHF.R.U64 R19, R4, UR9, R5.reuse ;  /* 0x0000000904137c19 */ /* 0x100fe20008001205 */
[----:B------:R-:W-:Y:S01]  /*5400*/  FMUL R18, R18, UR10 ;  /* 0x0000000a12127c20 */ /* 0x000fe20008400000 */
[----:B------:R-:W-:Y:S01]  /*5410*/  SHF.R.U32.HI R4, RZ, UR9, R5 ;  /* 0x00000009ff047c19 */ /* 0x000fe20008011605 */
[----:B------:R-:W0:Y:S01]  /*5420*/  LDC R6, c[0x0][0x144] ;  /* 0x00005100ff067b82 */ /* 0x000e220000000800 */
[----:B------:R-:W-:Y:S01]  /*5430*/  IADD3 R5, P1, RZ, -R19, RZ ;  /* 0x80000013ff057210 */ /* 0x000fe20007f3e0ff */
[----:B------:R-:W-:Y:S01]  /*5440*/  ULDC UR8, c[0x0][0x154] ;  /* 0x0000550000087ab9 */ /* 0x000fe20000000800 */
[----:B-1----:R-:W-:Y:S01]  /*5450*/  I2FP.F32.U32 R7, R14 ;  /* 0x0000000e00077245 */ /* 0x002fe20000201000 */
[----:B------:R-:W1:Y:S01]  /*5460*/  F2I.U32.TRUNC.NTZ R18, R18 ;  /* 0x0000001200127305 */ /* 0x000e62000020f000 */
[----:B------:R-:W-:Y:S01]  /*5470*/  ULDC.64 UR6, c[0x0][0x620] ;  /* 0x0001880000067ab9 */ /* 0x000fe20000000a00 */
[----:B------:R-:W-:Y:S01]  /*5480*/  IMAD.X R4, RZ, RZ, ~R4, P1 ;  /* 0x000000ffff047224 */ /* 0x000fe200008e0e04 */
[----:B------:R-:W-:Y:S01]  /*5490*/  ISETP.NE.AND P4, PT, R2, 0x1, PT ;  /* 0x000000010200780c */ /* 0x000fe20003f85270 */
[----:B------:R-:W-:Y:S01]  /*54a0*/  FMUL R20, R7, UR8 ;  /* 0x0000000807147c20 */ /* 0x000fe20008400000 */
[----:B------:R-:W2:Y:S01]  /*54b0*/  LDC R21, c[0x0][0x148] ;  /* 0x00005200ff157b82 */ /* 0x000ea20000000800 */
[----:B------:R-:W-:Y:S01]  /*54c0*/  IMAD R4, R4, UR6, RZ ;  /* 0x0000000604047c24 */ /* 0x000fe2000f8e02ff */
[----:B------:R-:W-:-:S02]  /*54d0*/  ULDC.64 UR8, c[0x0][0x640] ;  /* 0x0001900000087ab9 */ /* 0x000fc40000000a00 */
[----:B------:R-:W-:Y:S01]  /*54e0*/  ISETP.NE.U32.AND P1, PT, RZ, UR8, PT ;  /* 0x00000008ff007c0c */ /* 0x000fe2000bf25070 */
[----:B------:R-:W3:Y:S01]  /*54f0*/  F2I.U32.TRUNC.NTZ R20, R20 ;  /* 0x0000001400147305 */ /* 0x000ee2000020f000 */
[C---:B------:R-:W-:Y:S02]  /*5500*/  IMAD R7, R5.reuse, UR7, R4 ;  /* 0x0000000705077c24 */ /* 0x040fe4000f8e0204 */
[----:B------:R-:W-:Y:S01]  /*5510*/  IMAD.WIDE.U32 R4, R5, UR6, R16 ;  /* 0x0000000605047c25 */ /* 0x000fe2000f8e0010 */
[----:B------:R-:W-:Y:S01]  /*5520*/  ULDC UR6, c[0x0][0x618] ;  /* 0x0001860000067ab9 */ /* 0x000fe20000000800 */
[----:B------:R-:W-:Y:S02]  /*5530*/  ISETP.NE.AND.EX P1, PT, RZ, UR9, PT, P1 ;  /* 0x00000009ff007c0c */ /* 0x000fe4000bf25310 */
[----:B------:R-:W-:Y:S02]  /*5540*/  IMAD.IADD R5, R5, 0x1, R7 ;  /* 0x0000000105057824 */ /* 0x000fe400078e0207 */
[----:B-1----:R-:W-:-:S03]  /*5550*/  IMAD.MOV R18, RZ, RZ, -R18 ;  /* 0x000000ffff127224 */ /* 0x002fc600078e0a12 */
[----:B------:R-:W-:Y:S01]  /*5560*/  SHF.R.U64 R15, R4, UR6, R5 ;  /* 0x00000006040f7c19 */ /* 0x000fe20008001205 */
[----:B0-----:R-:W-:Y:S01]  /*5570*/  IMAD R13, R6, R18, R13 ;  /* 0x00000012060d7224 */ /* 0x001fe200078e020d */
[----:B------:R-:W-:Y:S01]  /*5580*/  SHF.R.U32.HI R4, RZ, UR6, R5 ;  /* 0x00000006ff047c19 */ /* 0x000fe20008011605 */
[----:B------:R-:W-:Y:S01]  /*5590*/  ULDC UR6, c[0x0][0x608] ;  /* 0x0001820000067ab9 */ /* 0x000fe20000000800 */
[----:B---3--:R-:W-:Y:S02]  /*55a0*/  IMAD.MOV R6, RZ, RZ, -R20 ;  /* 0x000000ffff067224 */ /* 0x008fe400078e0a14 */
[--C-:B------:R-:W-:Y:S02]  /*55b0*/  SHF.R.U64 R18, R15, UR6, R4.reuse ;  /* 0x000000060f127c19 */ /* 0x100fe40008001204 */
[----:B------:R-:W-:Y:S01]  /*55c0*/  SHF.R.U32.HI R5, RZ, UR6, R4 ;  /* 0x00000006ff057c19 */ /* 0x000fe20008011604 */
[----:B------:R-:W-:Y:S01]  /*55d0*/  ULDC UR6, c[0x0][0x658] ;  /* 0x0001960000067ab9 */ /* 0x000fe20000000800 */
[----:B--2---:R-:W-:-:S02]  /*55e0*/  @P4 IMAD R13, R21, R6, R14 ;  /* 0x00000006150d4224 */ /* 0x004fc400078e020e */
[--C-:B------:R-:W-:Y:S02]  /*55f0*/  SHF.R.U64 R14, R18, UR6, R5.reuse ;  /* 0x00000006120e7c19 */ /* 0x100fe40008001205 */
[----:B------:R-:W-:-:S03]  /*5600*/  SHF.R.U32.HI R21, RZ, UR6, R5 ;  /* 0x00000006ff157c19 */ /* 0x000fc60008011605 */
[----:B------:R-:W-:Y:S02]  /*5610*/  IMAD.MOV.U32 R6, RZ, RZ, R14 ;  /* 0x000000ffff067224 */ /* 0x000fe400078e000e */
[----:B------:R-:W-:Y:S01]  /*5620*/  IMAD.MOV.U32 R5, RZ, RZ, R21 ;  /* 0x000000ffff057224 */ /* 0x000fe200078e0015 */
[----:B------:R-:W-:Y:S06]  /*5630*/  @!P1 BRA `(.L_x_116) ;  /* 0x00000000002c9947 */ /* 0x000fec0003800000 */
        /* <DEDUP_REMOVED lines=9> */
[----:B------:R-:W-:-:S04]  /*56d0*/  IMAD.WIDE.U32.X R4, R21, UR9, R4, P3 ;  /* 0x0000000915047c25 */ /* 0x000fc800098e0404 */
[----:B------:R-:W-:-:S07]  /*56e0*/  IMAD.MOV.U32 R6, RZ, RZ, R4 ;  /* 0x000000ffff067224 */ /* 0x000fce00078e0004 */
.L_x_116:
[----:B------:R-:W-:Y:S01]  /*56f0*/  ULDC UR6, c[0x0][0x648] ;  /* 0x0001920000067ab9 */ /* 0x000fe20000000800 */
[----:B------:R-:W-:Y:S01]  /*5700*/  LOP3.LUT R4, R18, UR13, RZ, 0xc0, !PT ;  /* 0x0000000d12047c12 */ /* 0x000fe2000f8ec0ff */
[----:B------:R-:W-:Y:S01]  /*5710*/  ULDC UR7, c[0x0][0x610] ;  /* 0x0001840000077ab9 */ /* 0x000fe20000000800 */
[----:B------:R-:W-:Y:S01]  /*5720*/  SHF.R.U64 R5, R6, UR6, R5 ;  /* 0x0000000606057c19 */ /* 0x000fe20008001205 */
[----:B------:R-:W-:Y:S01]  /*5730*/  ULDC UR6, c[0x0][0x638] ;  /* 0x00018e0000067ab9 */ /* 0x000fe20000000800 */
[----:B------:R-:W-:-:S03]  /*5740*/  LOP3.LUT R15, R15, UR4, RZ, 0xc0, !PT ;  /* 0x000000040f0f7c12 */ /* 0x000fc6000f8ec0ff */
[----:B------:R-:W-:Y:S02]  /*5750*/  IMAD.MOV R7, RZ, RZ, -R5 ;  /* 0x000000ffff077224 */ /* 0x000fe400078e0a05 */
[----:B------:R-:W-:Y:S02]  /*5760*/  IMAD R4, R5, UR5, R4 ;  /* 0x0000000505047c24 */ /* 0x000fe4000f8e0204 */
[----:B------:R-:W-:Y:S01]  /*5770*/  IMAD R14, R7, UR6, R14 ;  /* 0x00000006070e7c24 */ /* 0x000fe2000f8e020e */
[----:B------:R-:W-:Y:S01]  /*5780*/  ULDC UR6, c[0x0][0x600] ;  /* 0x0001800000067ab9 */ /* 0x000fe20000000800 */
[----:B------:R-:W-:Y:S02]  /*5790*/  IMAD R13, R4, UR7, R13 ;  /* 0x00000007040d7c24 */ /* 0x000fe4000f8e020d */
[----:B------:R-:W-:Y:S02]  /*57a0*/  IMAD R14, R14, UR6, R15 ;  /* 0x000000060e0e7c24 */ /* 0x000fe4000f8e020f */
[----:B------:R-:W-:-:S03]  /*57b0*/  IMAD.MOV.U32 R4, RZ, RZ, 0x1 ;  /* 0x00000001ff047424 */ /* 0x000fc600078e00ff */
[----:B------:R-:W-:Y:S02]  /*57c0*/  SEL R18, R14, R13, !P4 ;  /* 0x0000000d0e127207 */ /* 0x000fe40006000000 */
[----:B------:R-:W-:-:S07]  /*57d0*/  SEL R22, R13, R14, !P4 ;  /* 0x0000000e0d167207 */ /* 0x000fce0006000000 */
.L_x_114:
[----:B------:R-:W-:Y:S05]  /*57e0*/  BSYNC B1 ;  /* 0x0000000000017941 */ /* 0x000fea0003800000 */
.L_x_113:
[----:B------:R-:W-:-:S13]  /*57f0*/  LOP3.LUT P1, RZ, R4, 0xff, RZ, 0xc0, !PT ;  /* 0x000000ff04ff7812 */ /* 0x000fda000782c0ff */
[----:B------:R-:W-:Y:S05]  /*5800*/  @P1 BRA `(.L_x_117) ;  /* 0xfffffff000fc1947 */ /* 0x000fea000383ffff */
[----:B------:R-:W-:Y:S05]  /*5810*/  BSYNC B0 ;  /* 0x0000000000007941 */ /* 0x000fea0003800000 */
.L_x_105:
[----:B------:R-:W-:-:S03]  /*5820*/  UMOV UR6, 0xffffffff ;  /* 0xffffffff00067882 */ /* 0x000fc60000000000 */
[----:B------:R-:W-:Y:S05]  /*5830*/  BRA.DIV UR6, `(.L_x_118) ;  /* 0x0000000606b47947 */ /* 0x000fea000b800000 */
[----:B------:R-:W-:-:S13]  /*5840*/  ELECT P6, URZ, PT ;  /* 0x00000000003f782f */ /* 0x000fda00038c0000 */
.L_x_137:
[----:B------:R-:W-:Y:S04]  /*5850*/  BSSY B0, `(.L_x_119) ;  /* 0x0000046000007945 */ /* 0x000fe80003800000 */
[----:B------:R-:W-:Y:S05]  /*5860*/  @!P6 BRA `(.L_x_120) ;  /* 0x000000040010e947 */ /* 0x000fea0003800000 */
[----:B------:R-:W-:-:S04]  /*5870*/  LOP3.LUT R23, R23, 0x2, RZ, 0xfc, !PT ;  /* 0x0000000217177812 */ /* 0x000fc800078efcff */
[----:B------:R-:W-:-:S13]  /*5880*/  ISETP.NE.AND P0, PT, R23, 0x3, PT ;  /* 0x000000031700780c */ /* 0x000fda0003f05270 */
[----:B------:R-:W-:Y:S05]  /*5890*/  @!P0 BRA `(.L_x_121) ;  /* 0x0000000000048947 */ /* 0x000fea0003800000 */
[----:B------:R-:W-:Y:S01]  /*58a0*/  BPT.TRAP 0x1 ;  /* 0x000000040000795c */ /* 0x000fe20000300000 */
.L_x_121:
[----:B------:R-:W0:Y:S01]  /*58b0*/  S2R R5, SR_CgaCtaId ;  /* 0x0000000000057919 */ /* 0x000e220000008800 */
[----:B------:R-:W-:Y:S02]  /*58c0*/  MOV R0, 0x400 ;  /* 0x0000040000007802 */ /* 0x000fe40000000f00 */
[----:B------:R-:W-:Y:S02]  /*58d0*/  SHF.L.U32 R2, R3, 0x1f, RZ ;  /* 0x0000001f03027819 */ /* 0x000fe400000006ff */
[----:B0-----:R-:W-:-:S05]  /*58e0*/  LEA R5, R5, R0, 0x18 ;  /* 0x0000000005057211 */ /* 0x001fca00078ec0ff */
[----:B------:R-:W-:-:S04]  /*58f0*/  VIADD R5, R5, 0x38 ;  /* 0x0000003805057836 */ /* 0x000fc80000000000 */
[C---:B------:R-:W-:Y:S02]  /*5900*/  IMAD R7, R8.reuse, 0x8, R5 ;  /* 0x0000000808077824 */ /* 0x040fe400078e0205 */
[----:B------:R-:W-:Y:S02]  /*5910*/  VIADD R8, R8, 0x1 ;  /* 0x0000000108087836 */ /* 0x000fe40000000000 */
[----:B------:R-:W0:Y:S03]  /*5920*/  SYNCS.PHASECHK.TRANS64.TRYWAIT P0, [R7+URZ], R2 ;  /* 0x00000002070075a7 */ /* 0x000e26000800017f */
[----:B------:R-:W-:-:S04]  /*5930*/  ISETP.NE.AND P1, PT, R8, 0x7, PT ;  /* 0x000000070800780c */ /* 0x000fc80003f25270 */
[----:B------:R-:W-:Y:S02]  /*5940*/  SEL R0, RZ, 0x1, P1 ;  /* 0x00000001ff007807 */ /* 0x000fe40000800000 */
[----:B------:R-:W-:Y:S02]  /*5950*/  SEL R8, R8, RZ, P1 ;  /* 0x000000ff08087207 */ /* 0x000fe40000800000 */
[----:B------:R-:W-:-:S03]  /*5960*/  LOP3.LUT R9, R3, R0, RZ, 0x3c, !PT ;  /* 0x0000000003097212 */ /* 0x000fc600078e3cff */
[----:B------:R-:W-:Y:S01]  /*5970*/  IMAD R6, R8, 0x8, R5 ;  /* 0x0000000808067824 */ /* 0x000fe200078e0205 */
[----:B------:R-:W-:Y:S01]  /*5980*/  SHF.L.U32 R3, R9, 0x1f, RZ ;  /* 0x0000001f09037819 */ /* 0x000fe200000006ff */
[----:B0-----:R-:W-:Y:S06]  /*5990*/  @!P0 BRA `(.L_x_122) ;  /* 0x00000004007c8947 */ /* 0x001fec0003800000 */
.L_x_138:
[----:B------:R-:W1:Y:S01]  /*59a0*/  SYNCS.PHASECHK.TRANS64.TRYWAIT P0, [R6+URZ], R3 ;  /* 0x00000003060075a7 */ /* 0x000e62000800017f */
[----:B------:R-:W-:-:S05]  /*59b0*/  VIADD R0, R8, 0x1 ;  /* 0x0000000108007836 */ /* 0x000fca0000000000 */
[----:B------:R-:W-:-:S04]  /*59c0*/  ISETP.NE.AND P1, PT, R0, 0x7, PT ;  /* 0x000000070000780c */ /* 0x000fc80003f25270 */
[----:B0-----:R-:W-:Y:S02]  /*59d0*/  SEL R2, RZ, 0x1, P1 ;  /* 0x00000001ff027807 */ /* 0x001fe40000800000 */
[----:B------:R-:W-:Y:S02]  /*59e0*/  SEL R0, R0, RZ, P1 ;  /* 0x000000ff00007207 */ /* 0x000fe40000800000 */
[----:B------:R-:W-:-:S03]  /*59f0*/  LOP3.LUT R9, R9, R2, RZ, 0x3c, !PT ;  /* 0x0000000209097212 */ /* 0x000fc600078e3cff */
[----:B------:R-:W-:Y:S01]  /*5a00*/  IMAD R7, R0, 0x8, R5 ;  /* 0x0000000800077824 */ /* 0x000fe200078e0205 */
[----:B------:R-:W-:Y:S01]  /*5a10*/  SHF.L.U32 R4, R9, 0x1f, RZ ;  /* 0x0000001f09047819 */ /* 0x000fe200000006ff */
[----:B-1----:R-:W-:Y:S06]  /*5a20*/  @!P0 BRA `(.L_x_123) ;  /* 0x00000004006c8947 */ /* 0x002fec0003800000 */
.L_x_139:
[----:B------:R-:W1:Y:S01]  /*5a30*/  SYNCS.PHASECHK.TRANS64.TRYWAIT P0, [R7+URZ], R4 ;  /* 0x00000004070075a7 */ /* 0x000e62000800017f */
[----:B------:R-:W-:-:S05]  /*5a40*/  VIADD R0, R0, 0x1 ;  /* 0x0000000100007836 */ /* 0x000fca0000000000 */
[----:B------:R-:W-:-:S04]  /*5a50*/  ISETP.NE.AND P1, PT, R0, 0x7, PT ;  /* 0x000000070000780c */ /* 0x000fc80003f25270 */
[----:B------:R-:W-:Y:S02]  /*5a60*/  SEL R2, RZ, 0x1, P1 ;  /* 0x00000001ff027807 */ /* 0x000fe40000800000 */
[----:B------:R-:W-:Y:S02]  /*5a70*/  SEL R0, R0, RZ, P1 ;  /* 0x000000ff00007207 */ /* 0x000fe40000800000 */
[----:B------:R-:W-:-:S03]  /*5a80*/  LOP3.LUT R9, R9, R2, RZ, 0x3c, !PT ;  /* 0x0000000209097212 */ /* 0x000fc600078e3cff */
[----:B0-----:R-:W-:Y:S01]  /*5a90*/  IMAD R6, R0, 0x8, R5 ;  /* 0x0000000800067824 */ /* 0x001fe200078e0205 */
[----:B------:R-:W-:Y:S01]  /*5aa0*/  SHF.L.U32 R3, R9, 0x1f, RZ ;  /* 0x0000001f09037819 */ /* 0x000fe200000006ff */
[----:B-1----:R-:W-:Y:S06]  /*5ab0*/  @!P0 BRA `(.L_x_124) ;  /* 0x00000004005c8947 */ /* 0x002fec0003800000 */
.L_x_140:
        /* <DEDUP_REMOVED lines=9> */
.L_x_141:
        /* <DEDUP_REMOVED lines=9> */
.L_x_142:
[----:B------:R-:W1:Y:S01]  /*5be0*/  SYNCS.PHASECHK.TRANS64.TRYWAIT P0, [R6+URZ], R3 ;  /* 0x00000003060075a7 */ /* 0x000e62000800017f */
[----:B------:R-:W-:-:S05]  /*5bf0*/  VIADD R0, R0, 0x1 ;  /* 0x0000000100007836 */ /* 0x000fca0000000000 */
[----:B------:R-:W-:-:S04]  /*5c00*/  ISETP.NE.AND P1, PT, R0, 0x7, PT ;  /* 0x000000070000780c */ /* 0x000fc80003f25270 */
[----:B------:R-:W-:Y:S02]  /*5c10*/  SEL R2, RZ, 0x1, P1 ;  /* 0x00000001ff027807 */ /* 0x000fe40000800000 */
[----:B------:R-:W-:Y:S02]  /*5c20*/  SEL R0, R0, RZ, P1 ;  /* 0x000000ff00007207 */ /* 0x000fe40000800000 */
[----:B------:R-:W-:Y:S01]  /*5c30*/  LOP3.LUT R2, R9, R2, RZ, 0x3c, !PT ;  /* 0x0000000209027212 */ /* 0x000fe200078e3cff */
[----:B-1----:R-:W-:Y:S06]  /*5c40*/  @!P0 BRA `(.L_x_127) ;  /* 0x0000000400348947 */ /* 0x002fec0003800000 */
.L_x_143:
[----:B------:R-:W-:Y:S01]  /*5c50*/  IMAD R5, R0, 0x8, R5 ;  /* 0x0000000800057824 */ /* 0x000fe200078e0205 */
[----:B------:R-:W-:-:S07]  /*5c60*/  SHF.L.U32 R0, R2, 0x1f, RZ ;  /* 0x0000001f02007819 */ /* 0x000fce00000006ff */
.L_x_128:
[----:B--2---:R2:W3:Y:S02]  /*5c70*/  SYNCS.PHASECHK.TRANS64.TRYWAIT P0, [R5+URZ], R0 ;  /* 0x00000000050075a7 */ /* 0x0044e4000800017f */
[----:B---3--:R-:W-:Y:S05]  /*5c80*/  @!P0 NANOSLEEP.SYNCS 0x989680 ;  /* 0x009896800000895d */ /* 0x008fea0003900000 */
[----:B------:R-:W3:Y:S02]  /*5c90*/  @!P0 SYNCS.PHASECHK.TRANS64 P0, [R5+URZ], R0 ;  /* 0x00000000050085a7 */ /* 0x000ee4000800007f */
[----:B---3--:R-:W-:Y:S05]  /*5ca0*/  @!P0 BRA `(.L_x_128) ;  /* 0xfffffffc00f08947 */ /* 0x008fea000383ffff */
.L_x_120:
[----:B------:R-:W-:Y:S05]  /*5cb0*/  BSYNC B0 ;  /* 0x0000000000007941 */ /* 0x000fea0003800000 */
.L_x_119:
[----:B------:R-:W-:Y:S05]  /*5cc0*/  EXIT ;  /* 0x000000000000794d */ /* 0x000fea0003800000 */
.L_x_19:
[----:B0-----:R-:W-:-:S04]  /*5cd0*/  IMAD.U32 R3, RZ, RZ, UR43 ;  /* 0x0000002bff037e24 */ /* 0x001fc8000f8e00ff */
[----:B------:R0:W1:Y:S03]  /*5ce0*/  SYNCS.PHASECHK.TRANS64.TRYWAIT P0, [R3+URZ+-0x8], R0 ;  /* 0xfffff800030075a7 */ /* 0x000066000800017f */
[----:B-1----:R-:W-:Y:S05]  /*5cf0*/  @!P0 NANOSLEEP.SYNCS 0x989680 ;  /* 0x009896800000895d */ /* 0x002fea0003900000 */
[----:B------:R-:W1:Y:S02]  /*5d00*/  @!P0 SYNCS.PHASECHK.TRANS64 P0, [R3+URZ+-0x8], R0 ;  /* 0xfffff800030085a7 */ /* 0x000e64000800007f */
[----:B-1----:R-:W-:Y:S05]  /*5d10*/  @!P0 BRA `(.L_x_19) ;  /* 0xfffffffc00ec8947 */ /* 0x002fea000383ffff */
[----:B------:R-:W-:Y:S05]  /*5d20*/  BRA `(.L_x_129) ;  /* 0xffffffb800e07947 */ /* 0x000fea000383ffff */
.L_x_24:
[----:B-1----:R1:W2:Y:S02]  /*5d30*/  SYNCS.PHASECHK.TRANS64.TRYWAIT P1, [R3+URZ], R0 ;  /* 0x00000000030075a7 */ /* 0x0022a4000802017f */
[----:B--2---:R-:W-:Y:S05]  /*5d40*/  @!P1 NANOSLEEP.SYNCS 0x989680 ;  /* 0x009896800000995d */ /* 0x004fea0003900000 */
[----:B------:R-:W2:Y:S02]  /*5d50*/  @!P1 SYNCS.PHASECHK.TRANS64 P1, [R3+URZ], R0 ;  /* 0x00000000030095a7 */ /* 0x000ea4000802007f */
[----:B--2---:R-:W-:Y:S05]  /*5d60*/  @!P1 BRA `(.L_x_24) ;  /* 0xfffffffc00f09947 */ /* 0x004fea000383ffff */
[----:B------:R-:W-:Y:S05]  /*5d70*/  BRA `(.L_x_23) ;  /* 0xffffffbc004c7947 */ /* 0x000fea000383ffff */
.L_x_29:
[----:B-1----:R-:W-:-:S04]  /*5d80*/  IMAD.U32 R5, RZ, RZ, UR4 ;  /* 0x00000004ff057e24 */ /* 0x002fc8000f8e00ff */
[----:B------:R1:W2:Y:S03]  /*5d90*/  SYNCS.PHASECHK.TRANS64.TRYWAIT P1, [R5+URZ], R4 ;  /* 0x00000004050075a7 */ /* 0x0002a6000802017f */
[----:B--2---:R-:W-:Y:S05]  /*5da0*/  @!P1 NANOSLEEP.SYNCS 0x989680 ;  /* 0x009896800000995d */ /* 0x004fea0003900000 */
[----:B------:R-:W2:Y:S02]  /*5db0*/  @!P1 SYNCS.PHASECHK.TRANS64 P1, [R5+URZ], R4 ;  /* 0x00000004050095a7 */ /* 0x000ea4000802007f */
[----:B--2---:R-:W-:Y:S05]  /*5dc0*/  @!P1 BRA `(.L_x_29) ;  /* 0xfffffffc00ec9947 */ /* 0x004fea000383ffff */
[----:B------:R-:W-:Y:S05]  /*5dd0*/  BRA `(.L_x_28) ;  /* 0xffffffc000747947 */ /* 0x000fea000383ffff */
.L_x_37:
[----:B0-----:R-:W-:-:S04]  /*5de0*/  IMAD.U32 R3, RZ, RZ, UR43 ;  /* 0x0000002bff037e24 */ /* 0x001fc8000f8e00ff */
[----:B------:R0:W1:Y:S03]  /*5df0*/  SYNCS.PHASECHK.TRANS64.TRYWAIT P0, [R3+URZ+0x8], R0 ;  /* 0x00000800030075a7 */ /* 0x000066000800017f */
[----:B-1----:R-:W-:Y:S05]  /*5e00*/  @!P0 NANOSLEEP.SYNCS 0x989680 ;  /* 0x009896800000895d */ /* 0x002fea0003900000 */
[----:B------:R-:W1:Y:S02]  /*5e10*/  @!P0 SYNCS.PHASECHK.TRANS64 P0, [R3+URZ+0x8], R0 ;  /* 0x00000800030085a7 */ /* 0x000e64000800007f */
[----:B-1----:R-:W-:Y:S05]  /*5e20*/  @!P0 BRA `(.L_x_37) ;  /* 0xfffffffc00ec8947 */ /* 0x002fea000383ffff */
[----:B------:R-:W-:Y:S05]  /*5e30*/  BRA `(.L_x_130) ;  /* 0xffffffc800387947 */ /* 0x000fea000383ffff */
.L_x_106:
[----:B------:R-:W-:Y:S01]  /*5e40*/  BSSY B1, `(.L_x_131) ;  /* 0x0000006000017945 */ /* 0x000fe20003800000 */
[----:B------:R-:W-:-:S07]  /*5e50*/  IMAD.MOV.U32 R15, RZ, RZ, -0x1 ;  /* 0xffffffffff0f7424 */ /* 0x000fce00078e00ff */
[----:B-----5:R-:W-:Y:S05]  /*5e60*/  WARPSYNC.COLLECTIVE R15, `(.L_x_132) ;  /* 0x000000000f0c7348 */ /* 0x020fea0003c00000 */
[----:B------:R-:W-:Y:S02]  /*5e70*/  ELECT P6, UR62, PT ;  /* 0x00000000003e782f */ /* 0x000fe400038c0000 */
[----:B------:R-:W-:Y:S01]  /*5e80*/  MOV R14, UR62 ;  /* 0x0000003e000e7c02 */ /* 0x000fe20008000f00 */
[----:B-----5:R-:W-:Y:S10]  /*5e90*/  ENDCOLLECTIVE ;  /* 0x000000000000791b */ /* 0x020ff40003800000 */
.L_x_132:
[----:B------:R-:W-:Y:S05]  /*5ea0*/  BSYNC B1 ;  /* 0x0000000000017941 */ /* 0x000fea0003800000 */
.L_x_131:
[----:B------:R-:W-:Y:S05]  /*5eb0*/  BRA `(.L_x_133) ;  /* 0xffffffec005c7947 */ /* 0x000fea000383ffff */
.L_x_109:
[----:B-1----:R1:W2:Y:S02]  /*5ec0*/  SYNCS.PHASECHK.TRANS64.TRYWAIT P1, [R13+URZ+0x38], R6 ;  /* 0x000038060d0075a7 */ /* 0x0022a4000802017f */
[----:B--2---:R-:W-:Y:S05]  /*5ed0*/  @!P1 NANOSLEEP.SYNCS 0x989680 ;  /* 0x009896800000995d */ /* 0x004fea0003900000 */
[----:B------:R-:W2:Y:S02]  /*5ee0*/  @!P1 SYNCS.PHASECHK.TRANS64 P1, [R13+URZ+0x38], R6 ;  /* 0x000038060d0095a7 */ /* 0x000ea4000802007f */
[----:B--2---:R-:W-:Y:S05]  /*5ef0*/  @!P1 BRA `(.L_x_109) ;  /* 0xfffffffc00f09947 */ /* 0x004fea000383ffff */
[----:B------:R-:W-:Y:S05]  /*5f00*/  BRA `(.L_x_134) ;  /* 0xffffffec00907947 */ /* 0x000fea000383ffff */
.L_x_118:
[----:B------:R-:W-:Y:S01]  /*5f10*/  BSSY B0, `(.L_x_135) ;  /* 0x0000006000007945 */ /* 0x000fe20003800000 */
[----:B------:R-:W-:-:S07]  /*5f20*/  IMAD.MOV.U32 R15, RZ, RZ, -0x1 ;  /* 0xffffffffff0f7424 */ /* 0x000fce00078e00ff */
[----:B-----5:R-:W-:Y:S05]  /*5f30*/  WARPSYNC.COLLECTIVE R15, `(.L_x_136) ;  /* 0x000000000f0c7348 */ /* 0x020fea0003c00000 */
[----:B------:R-:W-:Y:S02]  /*5f40*/  ELECT P6, UR62, PT ;  /* 0x00000000003e782f */ /* 0x000fe400038c0000 */
[----:B------:R-:W-:Y:S01]  /*5f50*/  MOV R14, UR62 ;  /* 0x0000003e000e7c02 */ /* 0x000fe20008000f00 */
[----:B-----5:R-:W-:Y:S10]  /*5f60*/  ENDCOLLECTIVE ;  /* 0x000000000000791b */ /* 0x020ff40003800000 */
.L_x_136:
[----:B------:R-:W-:Y:S05]  /*5f70*/  BSYNC B0 ;  /* 0x0000000000007941 */ /* 0x000fea0003800000 */
.L_x_135:
[----:B------:R-:W-:Y:S05]  /*5f80*/  BRA `(.L_x_137) ;  /* 0xfffffff800307947 */ /* 0x000fea000383ffff */
.L_x_122:
[----:B0-----:R0:W1:Y:S02]  /*5f90*/  SYNCS.PHASECHK.TRANS64.TRYWAIT P0, [R7+URZ], R2 ;  /* 0x00000002070075a7 */ /* 0x001064000800017f */
[----:B-1----:R-:W-:Y:S05]  /*5fa0*/  @!P0 NANOSLEEP.SYNCS 0x989680 ;  /* 0x009896800000895d */ /* 0x002fea0003900000 */
[----:B------:R-:W1:Y:S02]  /*5fb0*/  @!P0 SYNCS.PHASECHK.TRANS64 P0, [R7+URZ], R2 ;  /* 0x00000002070085a7 */ /* 0x000e64000800007f */
[----:B-1----:R-:W-:Y:S05]  /*5fc0*/  @!P0 BRA `(.L_x_122) ;  /* 0xfffffffc00f08947 */ /* 0x002fea000383ffff */
[----:B------:R-:W-:Y:S05]  /*5fd0*/  BRA `(.L_x_138) ;  /* 0xfffffff800707947 */ /* 0x000fea000383ffff */
.L_x_123:
[----:B0-----:R0:W1:Y:S02]  /*5fe0*/  SYNCS.PHASECHK.TRANS64.TRYWAIT P0, [R6+URZ], R3 ;  /* 0x00000003060075a7 */ /* 0x001064000800017f */
[----:B-1----:R-:W-:Y:S05]  /*5ff0*/  @!P0 NANOSLEEP.SYNCS 0x989680 ;  /* 0x009896800000895d */ /* 0x002fea0003900000 */
[----:B------:R-:W1:Y:S02]  /*6000*/  @!P0 SYNCS.PHASECHK.TRANS64 P0, [R6+URZ], R3 ;  /* 0x00000003060085a7 */ /* 0x000e64000800007f */
[----:B-1----:R-:W-:Y:S05]  /*6010*/  @!P0 BRA `(.L_x_123) ;  /* 0xfffffffc00f08947 */ /* 0x002fea000383ffff */
[----:B------:R-:W-:Y:S05]  /*6020*/  BRA `(.L_x_139) ;  /* 0xfffffff800807947 */ /* 0x000fea000383ffff */
.L_x_124:
[----:B0-----:R0:W1:Y:S02]  /*6030*/  SYNCS.PHASECHK.TRANS64.TRYWAIT P0, [R7+URZ], R4 ;  /* 0x00000004070075a7 */ /* 0x001064000800017f */
[----:B-1----:R-:W-:Y:S05]  /*6040*/  @!P0 NANOSLEEP.SYNCS 0x989680 ;  /* 0x009896800000895d */ /* 0x002fea0003900000 */
[----:B------:R-:W1:Y:S02]  /*6050*/  @!P0 SYNCS.PHASECHK.TRANS64 P0, [R7+URZ], R4 ;  /* 0x00000004070085a7 */ /* 0x000e64000800007f */
[----:B-1----:R-:W-:Y:S05]  /*6060*/  @!P0 BRA `(.L_x_124) ;  /* 0xfffffffc00f08947 */ /* 0x002fea000383ffff */
[----:B------:R-:W-:Y:S05]  /*6070*/  BRA `(.L_x_140) ;  /* 0xfffffff800907947 */ /* 0x000fea000383ffff */
.L_x_125:
[----:B0-----:R0:W1:Y:S02]  /*6080*/  SYNCS.PHASECHK.TRANS64.TRYWAIT P0, [R6+URZ], R3 ;  /* 0x00000003060075a7 */ /* 0x001064000800017f */
[----:B-1----:R-:W-:Y:S05]  /*6090*/  @!P0 NANOSLEEP.SYNCS 0x989680 ;  /* 0x009896800000895d */ /* 0x002fea0003900000 */
[----:B------:R-:W1:Y:S02]  /*60a0*/  @!P0 SYNCS.PHASECHK.TRANS64 P0, [R6+URZ], R3 ;  /* 0x00000003060085a7 */ /* 0x000e64000800007f */
[----:B-1----:R-:W-:Y:S05]  /*60b0*/  @!P0 BRA `(.L_x_125) ;  /* 0xfffffffc00f08947 */ /* 0x002fea000383ffff */
[----:B------:R-:W-:Y:S05]  /*60c0*/  BRA `(.L_x_141) ;  /* 0xfffffff800a07947 */ /* 0x000fea000383ffff */
.L_x_126:
[----:B0-----:R0:W1:Y:S02]  /*60d0*/  SYNCS.PHASECHK.TRANS64.TRYWAIT P0, [R7+URZ], R4 ;  /* 0x00000004070075a7 */ /* 0x001064000800017f */
[----:B-1----:R-:W-:Y:S05]  /*60e0*/  @!P0 NANOSLEEP.SYNCS 0x989680 ;  /* 0x009896800000895d */ /* 0x002fea0003900000 */
[----:B------:R-:W1:Y:S02]  /*60f0*/  @!P0 SYNCS.PHASECHK.TRANS64 P0, [R7+URZ], R4 ;  /* 0x00000004070085a7 */ /* 0x000e64000800007f */
[----:B-1----:R-:W-:Y:S05]  /*6100*/  @!P0 BRA `(.L_x_126) ;  /* 0xfffffffc00f08947 */ /* 0x002fea000383ffff */
[----:B------:R-:W-:Y:S05]  /*6110*/  BRA `(.L_x_142) ;  /* 0xfffffff800b07947 */ /* 0x000fea000383ffff */
.L_x_127:
[----:B-1----:R1:W2:Y:S02]  /*6120*/  SYNCS.PHASECHK.TRANS64.TRYWAIT P0, [R6+URZ], R3 ;  /* 0x00000003060075a7 */ /* 0x0022a4000800017f */
[----:B--2---:R-:W-:Y:S05]  /*6130*/  @!P0 NANOSLEEP.SYNCS 0x989680 ;  /* 0x009896800000895d */ /* 0x004fea0003900000 */
[----:B------:R-:W2:Y:S02]  /*6140*/  @!P0 SYNCS.PHASECHK.TRANS64 P0, [R6+URZ], R3 ;  /* 0x00000003060085a7 */ /* 0x000ea4000800007f */
[----:B--2---:R-:W-:Y:S05]  /*6150*/  @!P0 BRA `(.L_x_127) ;  /* 0xfffffffc00f08947 */ /* 0x004fea000383ffff */
[----:B------:R-:W-:Y:S05]  /*6160*/  BRA `(.L_x_143) ;  /* 0xfffffff800b87947 */ /* 0x000fea000383ffff */
.L_x_144:
[----:B------:R-:W-:-:S00]  /*6170*/  BRA `(.L_x_144) ;  /* 0xfffffffc00fc7947 */ /* 0x000fc0000383ffff */
[----:B------:R-:W-:-:S00]  /*6180*/  NOP ;  /* 0x0000000000007918 */ /* 0x000fc00000000000 */
[----:B------:R-:W-:-:S00]  /*6190*/  NOP ;  /* 0x0000000000007918 */ /* 0x000fc00000000000 */
[----:B------:R-:W-:-:S00]  /*61a0*/  NOP ;  /* 0x0000000000007918 */ /* 0x000fc00000000000 */
[----:B------:R-:W-:-:S00]  /*61b0*/  NOP ;  /* 0x0000000000007918 */ /* 0x000fc00000000000 */
[----:B------:R-:W-:-:S00]  /*61c0*/  NOP ;  /* 0x0000000000007918 */ /* 0x000fc00000000000 */
[----:B------:R-:W-:-:S00]  /*61d0*/  NOP ;  /* 0x0000000000007918 */ /* 0x000fc00000000000 */
[----:B------:R-:W-:-:S00]  /*61e0*/  NOP ;  /* 0x0000000000007918 */ /* 0x000fc00000000000 */
[----:B------:R-:W-:-:S00]  /*61f0*/  NOP ;  /* 0x0000000000007918 */ /* 0x000fc00000000000 */
.L_x_145:


//--------------------- .nv.global.init           --------------------------
	.section	.nv.global.init,"aw",@progbits
.nv.global.init:
	.type		$str$22,@object
	.size		$str$22,($str$23 - $str$22)
$str$22:
        /*0000*/ 	.byte	0x6b, 0x5f, 0x74, 0x69, 0x6c, 0x65, 0x5f, 0x63, 0x6f, 0x75, 0x6e, 0x74, 0x20, 0x3e, 0x3d, 0x20
        /*0010*/ 	.byte	0x31, 0x00
	.type		$str$23,@object
	.size		$str$23,(__unnamed_1 - $str$23)
$str$23:
        /*0012*/ 	.byte	0x2f, 0x74, 0x6d, 0x70, 0x2f, 0x63, 0x75, 0x74, 0x6c, 0x61, 0x73, 0x73, 0x5f, 0x73, 0x77, 0x65
        /*0022*/ 	.byte	0x65, 0x70, 0x5f, 0x73, 0x72, 0x63, 0x2f, 0x69, 0x6e, 0x63, 0x6c, 0x75, 0x64, 0x65, 0x2f, 0x63
        /*0032*/ 	.byte	0x75, 0x74, 0x6c, 0x61, 0x73, 0x73, 0x2f, 0x67, 0x65, 0x6d, 0x6d, 0x2f, 0x63, 0x6f, 0x6c, 0x6c
        /*0042*/ 	.byte	0x65, 0x63, 0x74, 0x69, 0x76, 0x65, 0x2f, 0x73, 0x6d, 0x39, 0x30, 0x5f, 0x6d, 0x6d, 0x61, 0x5f
        /*0052*/ 	.byte	0x74, 0x6d, 0x61, 0x5f, 0x67, 0x6d, 0x6d, 0x61, 0x5f, 0x73, 0x73, 0x5f, 0x77, 0x61, 0x72, 0x70
        /*0062*/ 	.byte	0x73, 0x70, 0x65, 0x63, 0x69, 0x61, 0x6c, 0x69, 0x7a, 0x65, 0x64, 0x2e, 0x68, 0x70, 0x70, 0x00
	.type		__unnamed_1,@object
	.size		__unnamed_1,(.L_0 - __unnamed_1)
__unnamed_1:
        /*0072*/ 	.byte	0x76, 0x6f, 0x69, 0x64, 0x20, 0x63, 0x75, 0x74, 0x6c, 0x61, 0x73, 0x73, 0x3a, 0x3a, 0x67, 0x65
        /* <DEDUP_REMOVED lines=175> */
        /*0b72*/ 	.byte	0x74, 0x69, 0x74, 0x79, 0x5d, 0x00
.L_0:


//--------------------- .nv.shared._ZN7cutlass13device_kernelINS_4gemm6kernel13GemmUniversalIN4cute5tupleIJiiiiEEENS1_10collective13CollectiveMmaINS1_34MainloopSm90TmaGmmaWarpSpecializedILi7ENS5_IJNS4_1CILi2EEENSA_ILi1EEESC_EEENS1_32KernelTmaWarpSpecializedPingpongEEENS5_IJNSA_ILi64EEESG_SG_EEEfNS5_IJlSC_lEEEfSI_NS4_8TiledMMAINS4_8MMA_AtomIJNS4_4SM904GMMA29MMA_64x64x8_F32TF32TF32_SS_TNILNSM_7ScaleInE1ELSO_1EEEEEENS4_6LayoutINS5_IJSC_SC_SC_EEENS5_IJNSA_ILi0EEEST_ST_EEEEENS5_IJNS4_10UnderscoreESW_SW_EEEEENS4_13SM90_TMA_LOADENS4_14ComposedLayoutINS4_7SwizzleILi3ELi4ELi3EEENS4_18smem_ptr_flag_bitsILi32EEENSR_INS5_IJNSA_ILi8EEENSA_ILi32EEEEEENS5_IJS16_SC_EEEEEEEvNS4_8identityENS4_23SM90_TMA_LOAD_MULTICASTES1A_vS1B_EENS_8epilogue10collective6detail29Sm90TmaWarpSpecializedAdapterINS1F_15DefaultEpilogueIfSI_SI_NS1E_6thread17LinearCombinationIfLi1EffLNS1J_9ScaleType4KindE0ELNS_15FloatRoundStyleE2EfEENS1_15EpilogueDefaultEEEEEvvEEEEvNT_6ParamsE --------------------------
	.section	.nv.shared._ZN7cutlass13device_kernelINS_4gemm6kernel13GemmUniversalIN4cute5tupleIJiiiiEEENS1_10collective13CollectiveMmaINS1_34MainloopSm90TmaGmmaWarpSpecializedILi7ENS5_IJNS4_1CILi2EEENSA_ILi1EEESC_EEENS1_32KernelTmaWarpSpecializedPingpongEEENS5_IJNSA_ILi64EEESG_SG_EEEfNS5_IJlSC_lEEEfSI_NS4_8TiledMMAINS4_8MMA_AtomIJNS4_4SM904GMMA29MMA_64x64x8_F32TF32TF32_SS_TNILNSM_7ScaleInE1ELSO_1EEEEEENS4_6LayoutINS5_IJSC_SC_SC_EEENS5_IJNSA_ILi0EEEST_ST_EEEEENS5_IJNS4_10UnderscoreESW_SW_EEEEENS4_13SM90_TMA_LOADENS4_14ComposedLayoutINS4_7SwizzleILi3ELi4ELi3EEENS4_18smem_ptr_flag_bitsILi32EEENSR_INS5_IJNSA_ILi8EEENSA_ILi32EEEEEENS5_IJS16_SC_EEEEEEEvNS4_8identityENS4_23SM90_TMA_LOAD_MULTICASTES1A_vS1B_EENS_8epilogue10collective6detail29Sm90TmaWarpSpecializedAdapterINS1F_15DefaultEpilogueIfSI_SI_NS1E_6thread17LinearCombinationIfLi1EffLNS1J_9ScaleType4KindE0ELNS_15FloatRoundStyleE2EfEENS1_15EpilogueDefaultEEEEEvvEEEEvNT_6ParamsE,"aw",@nobits
	.sectionflags	@""
	.align	16
	.zero		1024


//--------------------- .nv.shared.reserved.0     --------------------------
	.section	.nv.shared.reserved.0,"aw",@nobits
	.weak		__nv_reservedSMEM_offset_0_alias
	.size		__nv_reservedSMEM_offset_0_alias, 0, 0
	.other		__nv_reservedSMEM_offset_0_alias,@"STO_CUDA_RESERVED_SHARED STV_DEFAULT"
__nv_reservedSMEM_offset_0_alias:
	.zero		0


//--------------------- .nv.global                --------------------------
	.section	.nv.global,"aw",@nobits
.nv.global:
	.type		_ZN40_INTERNAL_09d7eb57_4_k_cu_0b9c406f_292444cute1_E,@object
	.size		_ZN40_INTERNAL_09d7eb57_4_k_cu_0b9c406f_292444cute1_E,(_ZN40_INTERNAL_09d7eb57_4_k_cu_0b9c406f_292444cuda3std3__45__cpo6cbeginE - _ZN40_INTERNAL_09d7eb57_4_k_cu_0b9c406f_292444cute1_E)
_ZN40_INTERNAL_09d7eb57_4_k_cu_0b9c406f_292444cute1_E:
	.zero		1
	.type		_ZN40_INTERNAL_09d7eb57_4_k_cu_0b9c406f_292444cuda3std3__45__cpo6cbeginE,@object
	.size		_ZN40_INTERNAL_09d7eb57_4_k_cu_0b9c406f_292444cuda3std3__45__cpo6cbeginE,(_ZN40_INTERNAL_09d7eb57_4_k_cu_0b9c406f_292444cuda3std3__48in_placeE - _ZN40_INTERNAL_09d7eb57_4_k_cu_0b9c406f_292444cuda3std3__45__cpo6cbeginE)
_ZN40_INTERNAL_09d7eb57_4_k_cu_0b9c406f_292444cuda3std3__45__cpo6cbeginE:
	.zero		1
	.type		_ZN40_INTERNAL_09d7eb57_4_k_cu_0b9c406f_292444cuda3std3__48in_placeE,@object
	.size		_ZN40_INTERNAL_09d7eb57_4_k_cu_0b9c406f_292444cuda3std3__48in_placeE,(_ZN40_INTERNAL_09d7eb57_4_k_cu_0b9c406f_292444cuda3std6ranges3__45__cpo9iter_moveE - _ZN40_INTERNAL_09d7eb57_4_k_cu_0b9c406f_292444cuda3std3__48in_placeE)
_ZN40_INTERNAL_09d7eb57_4_k_cu_0b9c406f_292444cuda3std3__48in_placeE:
	.zero		1
	.type		_ZN40_INTERNAL_09d7eb57_4_k_cu_0b9c406f_292444cuda3std6ranges3__45__cpo9iter_moveE,@object
	.size		_ZN40_INTERNAL_09d7eb57_4_k_cu_0b9c406f_292444cuda3std6ranges3__45__cpo9iter_moveE,(_ZN40_INTERNAL_09d7eb57_4_k_cu_0b9c406f_292444cuda3std3__45__cpo5beginE - _ZN40_INTERNAL_09d7eb57_4_k_cu_0b9c406f_292444cuda3std6ranges3__45__cpo9iter_moveE)
_ZN40_INTERNAL_09d7eb57_4_k_cu_0b9c406f_292444cuda3std6ranges3__45__cpo9iter_moveE:
	.zero		1
	.type		_ZN40_INTERNAL_09d7eb57_4_k_cu_0b9c406f_292444cuda3std3__45__cpo5beginE,@object
	.size		_ZN40_INTERNAL_09d7eb57_4_k_cu_0b9c406f_292444cuda3std3__45__cpo5beginE,(_ZN40_INTERNAL_09d7eb57_4_k_cu_0b9c406f_292444cuda3std3__442_GLOBAL__N__09d7eb57_4_k_cu_0b9c406f_292446ignoreE - _ZN40_INTERNAL_09d7eb57_4_k_cu_0b9c406f_292444cuda3std3__45__cpo5beginE)
_ZN40_INTERNAL_09d7eb57_4_k_cu_0b9c406f_292444cuda3std3__45__cpo5beginE:
	.zero		1
	.type		_ZN40_INTERNAL_09d7eb57_4_k_cu_0b9c406f_292444cuda3std3__442_GLOBAL__N__09d7eb57_4_k_cu_0b9c406f_292446ignoreE,@object
	.size		_ZN40_INTERNAL_09d7eb57_4_k_cu_0b9c406f_292444cuda3std3__442_GLOBAL__N__09d7eb57_4_k_cu_0b9c406f_292446ignoreE,(_ZN40_INTERNAL_09d7eb57_4_k_cu_0b9c406f_292444cute7productE - _ZN40_INTERNAL_09d7eb57_4_k_cu_0b9c406f_292444cuda3std3__442_GLOBAL__N__09d7eb57_4_k_cu_0b9c406f_292446ignoreE)
_ZN40_INTERNAL_09d7eb57_4_k_cu_0b9c406f_292444cuda3std3__442_GLOBAL__N__09d7eb57_4_k_cu_0b9c406f_292446ignoreE:
	.zero		1
	.type		_ZN40_INTERNAL_09d7eb57_4_k_cu_0b9c406f_292444cute7productE,@object
	.size		_ZN40_INTERNAL_09d7eb57_4_k_cu_0b9c406f_292444cute7productE,(_ZN40_INTERNAL_09d7eb57_4_k_cu_0b9c406f_292444cuda3std3__45__cpo3endE - _ZN40_INTERNAL_09d7eb57_4_k_cu_0b9c406f_292444cute7productE)
_ZN40_INTERNAL_09d7eb57_4_k_cu_0b9c406f_292444cute7productE:
	.zero		1
	.type		_ZN40_INTERNAL_09d7eb57_4_k_cu_0b9c406f_292444cuda3std3__45__cpo3endE,@object
	.size		_ZN40_INTERNAL_09d7eb57_4_k_cu_0b9c406f_292444cuda3std3__45__cpo3endE,(_ZN40_INTERNAL_09d7eb57_4_k_cu_0b9c406f_292444cuda3std3__419piecewise_constructE - _ZN40_INTERNAL_09d7eb57_4_k_cu_0b9c406f_292444cuda3std3__45__cpo3endE)
_ZN40_INTERNAL_09d7eb57_4_k_cu_0b9c406f_292444cuda3std3__45__cpo3endE:
	.zero		1
	.type		_ZN40_INTERNAL_09d7eb57_4_k_cu_0b9c406f_292444cuda3std3__419piecewise_constructE,@object
	.size		_ZN40_INTERNAL_09d7eb57_4_k_cu_0b9c406f_292444cuda3std3__419piecewise_constructE,(_ZN40_INTERNAL_09d7eb57_4_k_cu_0b9c406f_292444cuda3std3__45__cpo4cendE - _ZN40_INTERNAL_09d7eb57_4_k_cu_0b9c406f_292444cuda3std3__419piecewise_constructE)
_ZN40_INTERNAL_09d7eb57_4_k_cu_0b9c406f_292444cuda3std3__419piecewise_constructE:
	.zero		1
	.type		_ZN40_INTERNAL_09d7eb57_4_k_cu_0b9c406f_292444cuda3std3__45__cpo4cendE,@object
	.size		_ZN40_INTERNAL_09d7eb57_4_k_cu_0b9c406f_292444cuda3std3__45__cpo4cendE,(_ZN40_INTERNAL_09d7eb57_4_k_cu_0b9c406f_292444cuda3std6ranges3__45__cpo4swapE - _ZN40_INTERNAL_09d7eb57_4_k_cu_0b9c406f_292444cuda3std3__45__cpo4cendE)
_ZN40_INTERNAL_09d7eb57_4_k_cu_0b9c406f_292444cuda3std3__45__cpo4cendE:
	.zero		1
	.type		_ZN40_INTERNAL_09d7eb57_4_k_cu_0b9c406f_292444cuda3std6ranges3__45__cpo4swapE,@object
	.size		_ZN40_INTERNAL_09d7eb57_4_k_cu_0b9c406f_292444cuda3std6ranges3__45__cpo4swapE,(.L_8 - _ZN40_INTERNAL_09d7eb57_4_k_cu_0b9c406f_292444cuda3std6ranges3__45__cpo4swapE)
_ZN40_INTERNAL_09d7eb57_4_k_cu_0b9c406f_292444cuda3std6ranges3__45__cpo4swapE:
	.zero		1
.L_8:


//--------------------- .nv.constant0._ZN7cutlass13device_kernelINS_4gemm6kernel13GemmUniversalIN4cute5tupleIJiiiiEEENS1_10collective13CollectiveMmaINS1_34MainloopSm90TmaGmmaWarpSpecializedILi7ENS5_IJNS4_1CILi2EEENSA_ILi1EEESC_EEENS1_32KernelTmaWarpSpecializedPingpongEEENS5_IJNSA_ILi64EEESG_SG_EEEfNS5_IJlSC_lEEEfSI_NS4_8TiledMMAINS4_8MMA_AtomIJNS4_4SM904GMMA29MMA_64x64x8_F32TF32TF32_SS_TNILNSM_7ScaleInE1ELSO_1EEEEEENS4_6LayoutINS5_IJSC_SC_SC_EEENS5_IJNSA_ILi0EEEST_ST_EEEEENS5_IJNS4_10UnderscoreESW_SW_EEEEENS4_13SM90_TMA_LOADENS4_14ComposedLayoutINS4_7SwizzleILi3ELi4ELi3EEENS4_18smem_ptr_flag_bitsILi32EEENSR_INS5_IJNSA_ILi8EEENSA_ILi32EEEEEENS5_IJS16_SC_EEEEEEEvNS4_8identityENS4_23SM90_TMA_LOAD_MULTICASTES1A_vS1B_EENS_8epilogue10collective6detail29Sm90TmaWarpSpecializedAdapterINS1F_15DefaultEpilogueIfSI_SI_NS1E_6thread17LinearCombinationIfLi1EffLNS1J_9ScaleType4KindE0ELNS_15FloatRoundStyleE2EfEENS1_15EpilogueDefaultEEEEEvvEEEEvNT_6ParamsE --------------------------
	.section	.nv.constant0._ZN7cutlass13device_kernelINS_4gemm6kernel13GemmUniversalIN4cute5tupleIJiiiiEEENS1_10collective13CollectiveMmaINS1_34MainloopSm90TmaGmmaWarpSpecializedILi7ENS5_IJNS4_1CILi2EEENSA_ILi1EEESC_EEENS1_32KernelTmaWarpSpecializedPingpongEEENS5_IJNSA_ILi64EEESG_SG_EEEfNS5_IJlSC_lEEEfSI_NS4_8TiledMMAINS4_8MMA_AtomIJNS4_4SM904GMMA29MMA_64x64x8_F32TF32TF32_SS_TNILNSM_7ScaleInE1ELSO_1EEEEEENS4_6LayoutINS5_IJSC_SC_SC_EEENS5_IJNSA_ILi0EEEST_ST_EEEEENS5_IJNS4_10UnderscoreESW_SW_EEEEENS4_13SM90_TMA_LOADENS4_14ComposedLayoutINS4_7SwizzleILi3ELi4ELi3EEENS4_18smem_ptr_flag_bitsILi32EEENSR_INS5_IJNSA_ILi8EEENSA_ILi32EEEEEENS5_IJS16_SC_EEEEEEEvNS4_8identityENS4_23SM90_TMA_LOAD_MULTICASTES1A_vS1B_EENS_8epilogue10collective6detail29Sm90TmaWarpSpecializedAdapterINS1F_15DefaultEpilogueIfSI_SI_NS1E_6thread17LinearCombinationIfLi1EffLNS1J_9ScaleType4KindE0ELNS_15FloatRoundStyleE2EfEENS1_15EpilogueDefaultEEEEEvvEEEEvNT_6ParamsE,"a",@progbits
	.sectionflags	@""
	.align	4
.nv.constant0._ZN7cutlass13device_kernelINS_4gemm6kernel13GemmUniversalIN4cute5tupleIJiiiiEEENS1_10collective13CollectiveMmaINS1_34MainloopSm90TmaGmmaWarpSpecializedILi7ENS5_IJNS4_1CILi2EEENSA_ILi1EEESC_EEENS1_32KernelTmaWarpSpecializedPingpongEEENS5_IJNSA_ILi64EEESG_SG_EEEfNS5_IJlSC_lEEEfSI_NS4_8TiledMMAINS4_8MMA_AtomIJNS4_4SM904GMMA29MMA_64x64x8_F32TF32TF32_SS_TNILNSM_7ScaleInE1ELSO_1EEEEEENS4_6LayoutINS5_IJSC_SC_SC_EEENS5_IJNSA_ILi0EEEST_ST_EEEEENS5_IJNS4_10UnderscoreESW_SW_EEEEENS4_13SM90_TMA_LOADENS4_14ComposedLayoutINS4_7SwizzleILi3ELi4ELi3EEENS4_18smem_ptr_flag_bitsILi32EEENSR_INS5_IJNSA_ILi8EEENSA_ILi32EEEEEENS5_IJS16_SC_EEEEEEEvNS4_8identityENS4_23SM90_TMA_LOAD_MULTICASTES1A_vS1B_EENS_8epilogue10collective6detail29Sm90TmaWarpSpecializedAdapterINS1F_15DefaultEpilogueIfSI_SI_NS1E_6thread17LinearCombinationIfLi1EffLNS1J_9ScaleType4KindE0ELNS_15FloatRoundStyleE2EfEENS1_15EpilogueDefaultEEEEEvvEEEEvNT_6ParamsE:
	.zero		1664


//--------------------- SYMBOLS --------------------------

	.type		.nv.reservedSmem.offset0,@object
	.size		.nv.reservedSmem.offset0,0x4
	.type		__assertfail,@function
